	.target	sm_100a

	.elftype	@"ET_EXEC"


//--------------------- .note.nv.tkinfo           --------------------------
	.section	.note.nv.tkinfo,"",@"SHT_NOTE"
	.sectionflags	@"SHF_NOTE_NV_TKINFO"
	.tkinfo
        /*0018*/ 	.word	0x00000002
        /*0030*/ 	.string	""
        /*0030*/ 	.string	"ptxas"
        /*0030*/ 	.string	"Cuda compilation tools, release 13.0, V13.0.88"
        /*0030*/ 	.string	"Build cuda_13.0.r13.0/compiler.36424714_0"
        /*0030*/ 	.string	"-arch sm_100a -m 64 "



//--------------------- .note.nv.cuinfo           --------------------------
	.section	.note.nv.cuinfo,"",@"SHT_NOTE"
	.sectionflags	@"SHF_NOTE_NV_CUINFO"
        /*0018*/ 	.short	0x0002
        /*001a*/ 	.short	0x0064
        /*001c*/ 	.short	0x0082
	.zero		2


//--------------------- .nv.info                  --------------------------
	.section	.nv.info,"",@"SHT_CUDA_INFO"
	.align	4


	//----- nvinfo : EIATTR_REGCOUNT
	.align		4
        /*0000*/ 	.byte	0x04, 0x2f
        /*0002*/ 	.short	(.L_19 - .L_18)
	.align		4
.L_18:
        /*0004*/ 	.word	index@(_ZN7cutlass13device_kernelINS_4gemm6kernel13GemmUniversalIN4cute5tupleIJiiiiEEENS1_10collective13CollectiveMmaINS1_41MainloopSm100TmaUmmaWarpSpecializedSparseILi5ELi2ELi2ENS5_IJNS4_1CILi1EEESB_SB_EEEEENS5_IJNSA_ILi128EEENSA_ILi64EEESE_EEENS_6half_tENS5_IJNS4_6LayoutINS5_IJiNS5_IJNSA_ILi2EEEiEEEiEEENS5_IJlNS5_IJSB_SJ_EEElEEEEENSI_INS5_IJNS5_IJNS5_IJNSA_ILi8EEESJ_SP_EEEiEEENS5_IJNS5_IJNSA_ILi16EEESJ_NSA_ILi4EEEEEEiEEEiEEENS5_IJNS5_IJNS5_IJSE_SS_NSA_ILi2048EEEEEENSA_ILi16384EEEEEENS5_IJNS5_IJSB_NSA_ILi1024EEENSA_ILi32EEEEEElEEElEEEEEEEESH_NS5_IJlSB_lEEENS4_8TiledMMAINS4_8MMA_AtomIJNS4_27SM100_MMA_F16BF16_SS_SPARSEISH_SH_fLi128ELi64ELNS4_4UMMA5MajorE0ELS1D_0ELNS1C_7ScaleInE0ELS1E_0EEEEEENSI_ISC_NS5_IJNSA_ILi0EEES1H_S1H_EEEEENS5_IJNS4_10UnderscoreES1K_S1K_EEEEENS4_13SM90_TMA_LOADENS4_14ComposedLayoutINS4_7SwizzleILi3ELi4ELi3EEENS4_25smem_sparse_ptr_flag_bitsILi2ELi16EEENSI_INS5_IJNS5_IJSB_SP_EEENS5_IJSJ_SF_EEEEEENS5_IJNS5_IJS1H_SE_EEESM_EEEEEEEvNS4_8identityES1N_NS1O_IS1Q_NS4_18smem_ptr_flag_bitsILi16EEENSI_INS5_IJSP_SF_EEENS5_IJSF_SB_EEEEEEEvS20_EENS_8epilogue10collective18CollectiveEpilogueINS28_23Sm100TmaWarpSpecializedILi4ELi2ELi16ELb1ELb0EEEJSG_NS5_IJNSI_ISE_SB_EENSI_ISS_SB_EEEEEfNS5_IJSB_llEEEfS2G_NS28_6fusion15FusionCallbacksIS2C_NS2H_17LinearCombinationIffffLNS_15FloatRoundStyleE2EEESG_S2F_JEEENS4_5SM1004TMEM4LOAD26SM100_TMEM_LOAD_32dp32b16xES1N_NS1O_INS1P_ILi2ELi5ELi2EEENS21_ILi32EEENSI_INS5_IJS12_ST_EEENS5_IJSB_S12_EEEEEEENS4_39AutoVectorizingCopyWithAssumedAlignmentILi128EEENS4_14SM90_TMA_STOREES2W_S2Y_S2Y_EEEvvEEEEvNT_6ParamsE)
        /*0008*/ 	.word	0x00000055


	//----- nvinfo : EIATTR_FRAME_SIZE
	.align		4
.L_19:
        /*000c*/ 	.byte	0x04, 0x11
        /*000e*/ 	.short	(.L_21 - .L_20)
	.align		4
.L_20:
        /*0010*/ 	.word	index@($__internal_2_$__cuda_sm10x_tcgen05_guardrail_trap_unallocated_columns_being_dealloced)
        /*0014*/ 	.word	0x00000000


	//----- nvinfo : EIATTR_FRAME_SIZE
	.align		4
.L_21:
        /*0018*/ 	.byte	0x04, 0x11
        /*001a*/ 	.short	(.L_23 - .L_22)
	.align		4
.L_22:
        /*001c*/ 	.word	index@($__internal_1_$__cuda_sm10x_tcgen05_guardrail_trap_phase_invalid_during_alloc)
        /*0020*/ 	.word	0x00000000


	//----- nvinfo : EIATTR_FRAME_SIZE
	.align		4
.L_23:
        /*0024*/ 	.byte	0x04, 0x11
        /*0026*/ 	.short	(.L_25 - .L_24)
	.align		4
.L_24:
        /*0028*/ 	.word	index@($__internal_0_$__cuda_sm10x_tcgen05_guardrail_trap_col_being_dealloced_not_returned_by_alloc)
        /*002c*/ 	.word	0x00000000


	//----- nvinfo : EIATTR_FRAME_SIZE
	.align		4
.L_25:
        /*0030*/ 	.byte	0x04, 0x11
        /*0032*/ 	.short	(.L_27 - .L_26)
	.align		4
.L_26:
        /*0034*/ 	.word	index@(_ZN7cutlass13device_kernelINS_4gemm6kernel13GemmUniversalIN4cute5tupleIJiiiiEEENS1_10collective13CollectiveMmaINS1_41MainloopSm100TmaUmmaWarpSpecializedSparseILi5ELi2ELi2ENS5_IJNS4_1CILi1EEESB_SB_EEEEENS5_IJNSA_ILi128EEENSA_ILi64EEESE_EEENS_6half_tENS5_IJNS4_6LayoutINS5_IJiNS5_IJNSA_ILi2EEEiEEEiEEENS5_IJlNS5_IJSB_SJ_EEElEEEEENSI_INS5_IJNS5_IJNS5_IJNSA_ILi8EEESJ_SP_EEEiEEENS5_IJNS5_IJNSA_ILi16EEESJ_NSA_ILi4EEEEEEiEEEiEEENS5_IJNS5_IJNS5_IJSE_SS_NSA_ILi2048EEEEEENSA_ILi16384EEEEEENS5_IJNS5_IJSB_NSA_ILi1024EEENSA_ILi32EEEEEElEEElEEEEEEEESH_NS5_IJlSB_lEEENS4_8TiledMMAINS4_8MMA_AtomIJNS4_27SM100_MMA_F16BF16_SS_SPARSEISH_SH_fLi128ELi64ELNS4_4UMMA5MajorE0ELS1D_0ELNS1C_7ScaleInE0ELS1E_0EEEEEENSI_ISC_NS5_IJNSA_ILi0EEES1H_S1H_EEEEENS5_IJNS4_10UnderscoreES1K_S1K_EEEEENS4_13SM90_TMA_LOADENS4_14ComposedLayoutINS4_7SwizzleILi3ELi4ELi3EEENS4_25smem_sparse_ptr_flag_bitsILi2ELi16EEENSI_INS5_IJNS5_IJSB_SP_EEENS5_IJSJ_SF_EEEEEENS5_IJNS5_IJS1H_SE_EEESM_EEEEEEEvNS4_8identityES1N_NS1O_IS1Q_NS4_18smem_ptr_flag_bitsILi16EEENSI_INS5_IJSP_SF_EEENS5_IJSF_SB_EEEEEEEvS20_EENS_8epilogue10collective18CollectiveEpilogueINS28_23Sm100TmaWarpSpecializedILi4ELi2ELi16ELb1ELb0EEEJSG_NS5_IJNSI_ISE_SB_EENSI_ISS_SB_EEEEEfNS5_IJSB_llEEEfS2G_NS28_6fusion15FusionCallbacksIS2C_NS2H_17LinearCombinationIffffLNS_15FloatRoundStyleE2EEESG_S2F_JEEENS4_5SM1004TMEM4LOAD26SM100_TMEM_LOAD_32dp32b16xES1N_NS1O_INS1P_ILi2ELi5ELi2EEENS21_ILi32EEENSI_INS5_IJS12_ST_EEENS5_IJSB_S12_EEEEEEENS4_39AutoVectorizingCopyWithAssumedAlignmentILi128EEENS4_14SM90_TMA_STOREES2W_S2Y_S2Y_EEEvvEEEEvNT_6ParamsE)
        /*0038*/ 	.word	0x00000000


	//----- nvinfo : EIATTR_MIN_STACK_SIZE
	.align		4
.L_27:
        /*003c*/ 	.byte	0x04, 0x12
        /*003e*/ 	.short	(.L_29 - .L_28)
	.align		4
.L_28:
        /*0040*/ 	.word	index@(_ZN7cutlass13device_kernelINS_4gemm6kernel13GemmUniversalIN4cute5tupleIJiiiiEEENS1_10collective13CollectiveMmaINS1_41MainloopSm100TmaUmmaWarpSpecializedSparseILi5ELi2ELi2ENS5_IJNS4_1CILi1EEESB_SB_EEEEENS5_IJNSA_ILi128EEENSA_ILi64EEESE_EEENS_6half_tENS5_IJNS4_6LayoutINS5_IJiNS5_IJNSA_ILi2EEEiEEEiEEENS5_IJlNS5_IJSB_SJ_EEElEEEEENSI_INS5_IJNS5_IJNS5_IJNSA_ILi8EEESJ_SP_EEEiEEENS5_IJNS5_IJNSA_ILi16EEESJ_NSA_ILi4EEEEEEiEEEiEEENS5_IJNS5_IJNS5_IJSE_SS_NSA_ILi2048EEEEEENSA_ILi16384EEEEEENS5_IJNS5_IJSB_NSA_ILi1024EEENSA_ILi32EEEEEElEEElEEEEEEEESH_NS5_IJlSB_lEEENS4_8TiledMMAINS4_8MMA_AtomIJNS4_27SM100_MMA_F16BF16_SS_SPARSEISH_SH_fLi128ELi64ELNS4_4UMMA5MajorE0ELS1D_0ELNS1C_7ScaleInE0ELS1E_0EEEEEENSI_ISC_NS5_IJNSA_ILi0EEES1H_S1H_EEEEENS5_IJNS4_10UnderscoreES1K_S1K_EEEEENS4_13SM90_TMA_LOADENS4_14ComposedLayoutINS4_7SwizzleILi3ELi4ELi3EEENS4_25smem_sparse_ptr_flag_bitsILi2ELi16EEENSI_INS5_IJNS5_IJSB_SP_EEENS5_IJSJ_SF_EEEEEENS5_IJNS5_IJS1H_SE_EEESM_EEEEEEEvNS4_8identityES1N_NS1O_IS1Q_NS4_18smem_ptr_flag_bitsILi16EEENSI_INS5_IJSP_SF_EEENS5_IJSF_SB_EEEEEEEvS20_EENS_8epilogue10collective18CollectiveEpilogueINS28_23Sm100TmaWarpSpecializedILi4ELi2ELi16ELb1ELb0EEEJSG_NS5_IJNSI_ISE_SB_EENSI_ISS_SB_EEEEEfNS5_IJSB_llEEEfS2G_NS28_6fusion15FusionCallbacksIS2C_NS2H_17LinearCombinationIffffLNS_15FloatRoundStyleE2EEESG_S2F_JEEENS4_5SM1004TMEM4LOAD26SM100_TMEM_LOAD_32dp32b16xES1N_NS1O_INS1P_ILi2ELi5ELi2EEENS21_ILi32EEENSI_INS5_IJS12_ST_EEENS5_IJSB_S12_EEEEEEENS4_39AutoVectorizingCopyWithAssumedAlignmentILi128EEENS4_14SM90_TMA_STOREES2W_S2Y_S2Y_EEEvvEEEEvNT_6ParamsE)
        /*0044*/ 	.word	0x00000000
.L_29:


//--------------------- .nv.compat                --------------------------
	.section	.nv.compat,"",@"SHT_CUDA_COMPAT_INFO"
	.align	4
        /*0000*/ 	.byte	0x02, 0x09, 0x01, 0x00, 0x02, 0x02, 0x02, 0x00, 0x02, 0x05, 0x05, 0x00, 0x03, 0x07, 0x01, 0x01
        /*0010*/ 	.byte	0x02, 0x03, 0x01, 0x00, 0x02, 0x06, 0x01, 0x00, 0x04, 0x0b, 0x08, 0x00, 0x09, 0x00, 0x00, 0x00
        /*0020*/ 	.byte	0x00, 0x00, 0x00, 0x00


//--------------------- .nv.info._ZN7cutlass13device_kernelINS_4gemm6kernel13GemmUniversalIN4cute5tupleIJiiiiEEENS1_10collective13CollectiveMmaINS1_41MainloopSm100TmaUmmaWarpSpecializedSparseILi5ELi2ELi2ENS5_IJNS4_1CILi1EEESB_SB_EEEEENS5_IJNSA_ILi128EEENSA_ILi64EEESE_EEENS_6half_tENS5_IJNS4_6LayoutINS5_IJiNS5_IJNSA_ILi2EEEiEEEiEEENS5_IJlNS5_IJSB_SJ_EEElEEEEENSI_INS5_IJNS5_IJNS5_IJNSA_ILi8EEESJ_SP_EEEiEEENS5_IJNS5_IJNSA_ILi16EEESJ_NSA_ILi4EEEEEEiEEEiEEENS5_IJNS5_IJNS5_IJSE_SS_NSA_ILi2048EEEEEENSA_ILi16384EEEEEENS5_IJNS5_IJSB_NSA_ILi1024EEENSA_ILi32EEEEEElEEElEEEEEEEESH_NS5_IJlSB_lEEENS4_8TiledMMAINS4_8MMA_AtomIJNS4_27SM100_MMA_F16BF16_SS_SPARSEISH_SH_fLi128ELi64ELNS4_4UMMA5MajorE0ELS1D_0ELNS1C_7ScaleInE0ELS1E_0EEEEEENSI_ISC_NS5_IJNSA_ILi0EEES1H_S1H_EEEEENS5_IJNS4_10UnderscoreES1K_S1K_EEEEENS4_13SM90_TMA_LOADENS4_14ComposedLayoutINS4_7SwizzleILi3ELi4ELi3EEENS4_25smem_sparse_ptr_flag_bitsILi2ELi16EEENSI_INS5_IJNS5_IJSB_SP_EEENS5_IJSJ_SF_EEEEEENS5_IJNS5_IJS1H_SE_EEESM_EEEEEEEvNS4_8identityES1N_NS1O_IS1Q_NS4_18smem_ptr_flag_bitsILi16EEENSI_INS5_IJSP_SF_EEENS5_IJSF_SB_EEEEEEEvS20_EENS_8epilogue10collective18CollectiveEpilogueINS28_23Sm100TmaWarpSpecializedILi4ELi2ELi16ELb1ELb0EEEJSG_NS5_IJNSI_ISE_SB_EENSI_ISS_SB_EEEEEfNS5_IJSB_llEEEfS2G_NS28_6fusion15FusionCallbacksIS2C_NS2H_17LinearCombinationIffffLNS_15FloatRoundStyleE2EEESG_S2F_JEEENS4_5SM1004TMEM4LOAD26SM100_TMEM_LOAD_32dp32b16xES1N_NS1O_INS1P_ILi2ELi5ELi2EEENS21_ILi32EEENSI_INS5_IJS12_ST_EEENS5_IJSB_S12_EEEEEEENS4_39AutoVectorizingCopyWithAssumedAlignmentILi128EEENS4_14SM90_TMA_STOREES2W_S2Y_S2Y_EEEvvEEEEvNT_6ParamsE --------------------------
	.section	.nv.info._ZN7cutlass13device_kernelINS_4gemm6kernel13GemmUniversalIN4cute5tupleIJiiiiEEENS1_10collective13CollectiveMmaINS1_41MainloopSm100TmaUmmaWarpSpecializedSparseILi5ELi2ELi2ENS5_IJNS4_1CILi1EEESB_SB_EEEEENS5_IJNSA_ILi128EEENSA_ILi64EEESE_EEENS_6half_tENS5_IJNS4_6LayoutINS5_IJiNS5_IJNSA_ILi2EEEiEEEiEEENS5_IJlNS5_IJSB_SJ_EEElEEEEENSI_INS5_IJNS5_IJNS5_IJNSA_ILi8EEESJ_SP_EEEiEEENS5_IJNS5_IJNSA_ILi16EEESJ_NSA_ILi4EEEEEEiEEEiEEENS5_IJNS5_IJNS5_IJSE_SS_NSA_ILi2048EEEEEENSA_ILi16384EEEEEENS5_IJNS5_IJSB_NSA_ILi1024EEENSA_ILi32EEEEEElEEElEEEEEEEESH_NS5_IJlSB_lEEENS4_8TiledMMAINS4_8MMA_AtomIJNS4_27SM100_MMA_F16BF16_SS_SPARSEISH_SH_fLi128ELi64ELNS4_4UMMA5MajorE0ELS1D_0ELNS1C_7ScaleInE0ELS1E_0EEEEEENSI_ISC_NS5_IJNSA_ILi0EEES1H_S1H_EEEEENS5_IJNS4_10UnderscoreES1K_S1K_EEEEENS4_13SM90_TMA_LOADENS4_14ComposedLayoutINS4_7SwizzleILi3ELi4ELi3EEENS4_25smem_sparse_ptr_flag_bitsILi2ELi16EEENSI_INS5_IJNS5_IJSB_SP_EEENS5_IJSJ_SF_EEEEEENS5_IJNS5_IJS1H_SE_EEESM_EEEEEEEvNS4_8identityES1N_NS1O_IS1Q_NS4_18smem_ptr_flag_bitsILi16EEENSI_INS5_IJSP_SF_EEENS5_IJSF_SB_EEEEEEEvS20_EENS_8epilogue10collective18CollectiveEpilogueINS28_23Sm100TmaWarpSpecializedILi4ELi2ELi16ELb1ELb0EEEJSG_NS5_IJNSI_ISE_SB_EENSI_ISS_SB_EEEEEfNS5_IJSB_llEEEfS2G_NS28_6fusion15FusionCallbacksIS2C_NS2H_17LinearCombinationIffffLNS_15FloatRoundStyleE2EEESG_S2F_JEEENS4_5SM1004TMEM4LOAD26SM100_TMEM_LOAD_32dp32b16xES1N_NS1O_INS1P_ILi2ELi5ELi2EEENS21_ILi32EEENSI_INS5_IJS12_ST_EEENS5_IJSB_S12_EEEEEEENS4_39AutoVectorizingCopyWithAssumedAlignmentILi128EEENS4_14SM90_TMA_STOREES2W_S2Y_S2Y_EEEvvEEEEvNT_6ParamsE,"",@"SHT_CUDA_INFO"
	.sectionflags	@""
	.align	4


	//----- nvinfo : EIATTR_CUDA_API_VERSION
	.align		4
        /*0000*/ 	.byte	0x04, 0x37
        /*0002*/ 	.short	(.L_31 - .L_30)
.L_30:
        /*0004*/ 	.word	0x00000082


	//----- nvinfo : EIATTR_KPARAM_INFO
	.align		4
.L_31:
        /*0008*/ 	.byte	0x04, 0x17
        /*000a*/ 	.short	(.L_33 - .L_32)
.L_32:
        /*000c*/ 	.word	0x00000000
        /*0010*/ 	.short	0x0000
        /*0012*/ 	.short	0x0000
        /*0014*/ 	.byte	0x00, 0xf0, 0x01, 0x28


	//----- nvinfo : EIATTR_AT_ENTRY_FRAGMENTS
	.align		4
.L_33:
        /*0018*/ 	.byte	0x04, 0x4f
        /*001a*/ 	.short	(.L_35 - .L_34)


	//   ....[0]....
.L_34:
        /*001c*/ 	.word	0x00000006


	//----- nvinfo : EIATTR_RESERVED_SMEM_USED
	.align		4
.L_35:
        /*0020*/ 	.byte	0x01, 0x41
	.zero		2


	//----- nvinfo : EIATTR_SPARSE_MMA_MASK
	.align		4
        /*0024*/ 	.byte	0x03, 0x50
        /*0026*/ 	.short	0x0040


	//----- nvinfo : EIATTR_TCGEN05_1CTA_USED
	.align		4
        /*0028*/ 	.byte	0x01, 0x51
	.zero		2


	//----- nvinfo : EIATTR_MAXREG_COUNT
	.align		4
        /*002c*/ 	.byte	0x03, 0x1b
        /*002e*/ 	.short	0x00ff


	//----- nvinfo : EIATTR_NUM_BARRIERS
	.align		4
        /*0030*/ 	.byte	0x02, 0x4c
        /*0032*/ 	.byte	0x07
	.zero		1


	//----- nvinfo : EIATTR_EXTERNS
	.align		4
        /*0034*/ 	.byte	0x04, 0x0f
        /*0036*/ 	.short	(.L_37 - .L_36)


	//   ....[0]....
	.align		4
.L_36:
        /*0038*/ 	.word	index@(__assertfail)


	//----- nvinfo : EIATTR_MERCURY_ISA_VERSION
	.align		4
.L_37:
        /*003c*/ 	.byte	0x03, 0x5f
        /*003e*/ 	.short	0x0101


	//----- nvinfo : EIATTR_INT_WARP_WIDE_INSTR_OFFSETS
	.align		4
        /*0040*/ 	.byte	0x04, 0x31
        /*0042*/ 	.short	(.L_39 - .L_38)


	//   ....[0]....
.L_38:
        /*0044*/ 	.word	0x00001b10


	//   ....[1]....
        /*0048*/ 	.word	0x00003600


	//   ....[2]....
        /*004c*/ 	.word	0x00003620


	//   ....[3]....
        /*0050*/ 	.word	0x00003650


	//   ....[4]....
        /*0054*/ 	.word	0x00003f60


	//   ....[5]....
        /*0058*/ 	.word	0x00003f80


	//   ....[6]....
        /*005c*/ 	.word	0x00004020


	//   ....[7]....
        /*0060*/ 	.word	0x000040c0


	//   ....[8]....
        /*0064*/ 	.word	0x00004180


	//   ....[9]....
        /*0068*/ 	.word	0x00004200


	//   ....[10]....
        /*006c*/ 	.word	0x00004220


	//   ....[11]....
        /*0070*/ 	.word	0x000042f0


	//   ....[12]....
        /*0074*/ 	.word	0x00004380


	//   ....[13]....
        /*0078*/ 	.word	0x00004440


	//   ....[14]....
        /*007c*/ 	.word	0x000044d0


	//   ....[15]....
        /*0080*/ 	.word	0x000044f0


	//   ....[16]....
        /*0084*/ 	.word	0x00004620


	//   ....[17]....
        /*0088*/ 	.word	0x00004680


	//   ....[18]....
        /*008c*/ 	.word	0x00004730


	//   ....[19]....
        /*0090*/ 	.word	0x00004880


	//   ....[20]....
        /*0094*/ 	.word	0x000048e0


	//   ....[21]....
        /*0098*/ 	.word	0x00004900


	//   ....[22]....
        /*009c*/ 	.word	0x00004920


	//   ....[23]....
        /*00a0*/ 	.word	0x00004b10


	//----- nvinfo : EIATTR_COOP_GROUP_MASK_REGIDS
	.align		4
.L_39:
        /*00a4*/ 	.byte	0x04, 0x29
        /*00a6*/ 	.short	(.L_41 - .L_40)


	//   ....[0]....
.L_40:
        /*00a8*/ 	.word	0xffffffff


	//   ....[1]....
        /*00ac*/ 	.word	0xffffffff


	//   ....[2]....
        /*00b0*/ 	.word	0xffffffff


	//   ....[3]....
        /*00b4*/ 	.word	0xffffffff


	//   ....[4]....
        /*00b8*/ 	.word	0xffffffff


	//   ....[5]....
        /*00bc*/ 	.word	0xffffffff


	//   ....[6]....
        /*00c0*/ 	.word	0xffffffff


	//   ....[7]....
        /*00c4*/ 	.word	0xffffffff


	//   ....[8]....
        /*00c8*/ 	.word	0xffffffff


	//   ....[9]....
        /*00cc*/ 	.word	0xffffffff


	//   ....[10]....
        /*00d0*/ 	.word	0xffffffff


	//   ....[11]....
        /*00d4*/ 	.word	0xffffffff


	//   ....[12]....
        /*00d8*/ 	.word	0xffffffff


	//----- nvinfo : EIATTR_COOP_GROUP_INSTR_OFFSETS
	.align		4
.L_41:
        /*00dc*/ 	.byte	0x04, 0x28
        /*00de*/ 	.short	(.L_43 - .L_42)


	//   ....[0]....
.L_42:
        /*00e0*/ 	.word	0x00000090


	//   ....[1]....
        /*00e4*/ 	.word	0x00000500


	//   ....[2]....
        /*00e8*/ 	.word	0x00000680


	//   ....[3]....
        /*00ec*/ 	.word	0x00000820


	//   ....[4]....
        /*00f0*/ 	.word	0x00000920


	//   ....[5]....
        /*00f4*/ 	.word	0x00000a90


	//   ....[6]....
        /*00f8*/ 	.word	0x00000bf0


	//   ....[7]....
        /*00fc*/ 	.word	0x00001a00


	//   ....[8]....
        /*0100*/ 	.word	0x00002880


	//   ....[9]....
        /*0104*/ 	.word	0x00002a90


	//   ....[10]....
        /*0108*/ 	.word	0x00002ac0


	//   ....[11]....
        /*010c*/ 	.word	0x000034e0


	//   ....[12]....
        /*0110*/ 	.word	0x00003710


	//----- nvinfo : EIATTR_VRC_CTA_INIT_COUNT
	.align		4
.L_43:
        /*0114*/ 	.byte	0x02, 0x4a
        /*0116*/ 	.byte	0x80
	.zero		1


	//----- nvinfo : EIATTR_SYSCALL_OFFSETS
	.align		4
        /*0118*/ 	.byte	0x04, 0x46
        /*011a*/ 	.short	(.L_45 - .L_44)


	//   ....[0]....
.L_44:
        /*011c*/ 	.word	0x00005570


	//   ....[1]....
        /*0120*/ 	.word	0x00005660


	//   ....[2]....
        /*0124*/ 	.word	0x00005eb0


	//   ....[3]....
        /*0128*/ 	.word	0x000068a0


	//   ....[4]....
        /*012c*/ 	.word	0x00007270


	//   ....[5]....
        /*0130*/ 	.word	0x00007c30


	//----- nvinfo : EIATTR_MBARRIER_INSTR_OFFSETS
	.align		4
.L_45:
        /*0134*/ 	.byte	0x04, 0x39
        /*0136*/ 	.short	(.L_47 - .L_46)


	//   ....[0]....
.L_46:
        /*0138*/ 	.word	0x000005d0
        /*013c*/ 	.word	0x000000ff
        /*0140*/ 	.word	0x00000000
        /*0144*/ 	.short	0x0100
        /*0146*/ 	.byte	0x05
	.zero		1


	//   ....[1]....
        /*0148*/ 	.word	0x000005e0
        /*014c*/ 	.word	0x000000ff
        /*0150*/ 	.word	0x00000028
        /*0154*/ 	.short	0x0100
        /*0156*/ 	.byte	0x05
	.zero		1


	//   ....[2]....
        /*0158*/ 	.word	0x000005f0
        /*015c*/ 	.word	0x000000ff
        /*0160*/ 	.word	0x00000008
        /*0164*/ 	.short	0x0100
        /*0166*/ 	.byte	0x05
	.zero		1


	//   ....[3]....
        /*0168*/ 	.word	0x00000600
        /*016c*/ 	.word	0x000000ff
        /*0170*/ 	.word	0x00000030
        /*0174*/ 	.short	0x0100
        /*0176*/ 	.byte	0x05
	.zero		1


	//   ....[4]....
        /*0178*/ 	.word	0x00000610
        /*017c*/ 	.word	0x000000ff
        /*0180*/ 	.word	0x00000010
        /*0184*/ 	.short	0x0100
        /*0186*/ 	.byte	0x05
	.zero		1


	//   ....[5]....
        /*0188*/ 	.word	0x00000620
        /*018c*/ 	.word	0x000000ff
        /*0190*/ 	.word	0x00000038
        /*0194*/ 	.short	0x0100
        /*0196*/ 	.byte	0x05
	.zero		1


	//   ....[6]....
        /*0198*/ 	.word	0x00000630
        /*019c*/ 	.word	0x000000ff
        /*01a0*/ 	.word	0x00000018
        /*01a4*/ 	.short	0x0100
        /*01a6*/ 	.byte	0x05
	.zero		1


	//   ....[7]....
        /*01a8*/ 	.word	0x00000640
        /*01ac*/ 	.word	0x000000ff
        /*01b0*/ 	.word	0x00000040
        /*01b4*/ 	.short	0x0100
        /*01b6*/ 	.byte	0x05
	.zero		1


	//   ....[8]....
        /*01b8*/ 	.word	0x00000650
        /*01bc*/ 	.word	0x000000ff
        /*01c0*/ 	.word	0x00000020
        /*01c4*/ 	.short	0x0100
        /*01c6*/ 	.byte	0x05
	.zero		1


	//   ....[9]....
        /*01c8*/ 	.word	0x00000660
        /*01cc*/ 	.word	0x000000ff
        /*01d0*/ 	.word	0x00000048
        /*01d4*/ 	.short	0x0100
        /*01d6*/ 	.byte	0x05
	.zero		1


	//   ....[10]....
        /*01d8*/ 	.word	0x00000790
        /*01dc*/ 	.word	0x000000ff
        /*01e0*/ 	.word	0x00000050
        /*01e4*/ 	.short	0x0100
        /*01e6*/ 	.byte	0x06
	.zero		1


	//   ....[11]....
        /*01e8*/ 	.word	0x000007a0
        /*01ec*/ 	.word	0x000000ff
        /*01f0*/ 	.word	0x00000070
        /*01f4*/ 	.short	0x0100
        /*01f6*/ 	.byte	0x06
	.zero		1


	//   ....[12]....
        /*01f8*/ 	.word	0x000007b0
        /*01fc*/ 	.word	0x000000ff
        /*0200*/ 	.word	0x00000058
        /*0204*/ 	.short	0x0100
        /*0206*/ 	.byte	0x06
	.zero		1


	//   ....[13]....
        /*0208*/ 	.word	0x000007c0
        /*020c*/ 	.word	0x000000ff
        /*0210*/ 	.word	0x00000078
        /*0214*/ 	.short	0x0100
        /*0216*/ 	.byte	0x06
	.zero		1


	//   ....[14]....
        /*0218*/ 	.word	0x000007d0
        /*021c*/ 	.word	0x000000ff
        /*0220*/ 	.word	0x00000060
        /*0224*/ 	.short	0x0100
        /*0226*/ 	.byte	0x06
	.zero		1


	//   ....[15]....
        /*0228*/ 	.word	0x000007e0
        /*022c*/ 	.word	0x000000ff
        /*0230*/ 	.word	0x00000080
        /*0234*/ 	.short	0x0100
        /*0236*/ 	.byte	0x06
	.zero		1


	//   ....[16]....
        /*0238*/ 	.word	0x000007f0
        /*023c*/ 	.word	0x000000ff
        /*0240*/ 	.word	0x00000068
        /*0244*/ 	.short	0x0100
        /*0246*/ 	.byte	0x06
	.zero		1


	//   ....[17]....
        /*0248*/ 	.word	0x00000800
        /*024c*/ 	.word	0x000000ff
        /*0250*/ 	.word	0x00000088
        /*0254*/ 	.short	0x0100
        /*0256*/ 	.byte	0x06
	.zero		1


	//   ....[18]....
        /*0258*/ 	.word	0x000008f0
        /*025c*/ 	.word	0x000000ff
        /*0260*/ 	.word	0x00000090
        /*0264*/ 	.short	0x0100
        /*0266*/ 	.byte	0x05
	.zero		1


	//   ....[19]....
        /*0268*/ 	.word	0x00000900
        /*026c*/ 	.word	0x000000ff
        /*0270*/ 	.word	0x00000098
        /*0274*/ 	.short	0x0100
        /*0276*/ 	.byte	0x05
	.zero		1


	//   ....[20]....
        /*0278*/ 	.word	0x00000a40
        /*027c*/ 	.word	0x000000ff
        /*0280*/ 	.word	0x000000a0
        /*0284*/ 	.short	0x0100
        /*0286*/ 	.byte	0x05
	.zero		1


	//   ....[21]....
        /*0288*/ 	.word	0x00000a50
        /*028c*/ 	.word	0x000000ff
        /*0290*/ 	.word	0x000000b0
        /*0294*/ 	.short	0x0100
        /*0296*/ 	.byte	0x05
	.zero		1


	//   ....[22]....
        /*0298*/ 	.word	0x00000a60
        /*029c*/ 	.word	0x000000ff
        /*02a0*/ 	.word	0x000000a8
        /*02a4*/ 	.short	0x0100
        /*02a6*/ 	.byte	0x05
	.zero		1


	//   ....[23]....
        /*02a8*/ 	.word	0x00000a70
        /*02ac*/ 	.word	0x000000ff
        /*02b0*/ 	.word	0x000000b8
        /*02b4*/ 	.short	0x0100
        /*02b6*/ 	.byte	0x05
	.zero		1


	//   ....[24]....
        /*02b8*/ 	.word	0x00000ba0
        /*02bc*/ 	.word	0x000000ff
        /*02c0*/ 	.word	0x000000c0
        /*02c4*/ 	.short	0x0100
        /*02c6*/ 	.byte	0x06
	.zero		1


	//   ....[25]....
        /*02c8*/ 	.word	0x00000bb0
        /*02cc*/ 	.word	0x000000ff
        /*02d0*/ 	.word	0x000000d0
        /*02d4*/ 	.short	0x0100
        /*02d6*/ 	.byte	0x06
	.zero		1


	//   ....[26]....
        /*02d8*/ 	.word	0x00000bc0
        /*02dc*/ 	.word	0x000000ff
        /*02e0*/ 	.word	0x000000c8
        /*02e4*/ 	.short	0x0100
        /*02e6*/ 	.byte	0x06
	.zero		1


	//   ....[27]....
        /*02e8*/ 	.word	0x00000bd0
        /*02ec*/ 	.word	0x000000ff
        /*02f0*/ 	.word	0x000000d8
        /*02f4*/ 	.short	0x0100
        /*02f6*/ 	.byte	0x06
	.zero		1


	//   ....[28]....
        /*02f8*/ 	.word	0x00000cd0
        /*02fc*/ 	.word	0x000000ff
        /*0300*/ 	.word	0x000000e0
        /*0304*/ 	.short	0x0100
        /*0306*/ 	.byte	0x05
	.zero		1


	//   ....[29]....
        /*0308*/ 	.word	0x00000ce0
        /*030c*/ 	.word	0x000000ff
        /*0310*/ 	.word	0x000000f0
        /*0314*/ 	.short	0x0100
        /*0316*/ 	.byte	0x05
	.zero		1


	//   ....[30]....
        /*0318*/ 	.word	0x00000cf0
        /*031c*/ 	.word	0x000000ff
        /*0320*/ 	.word	0x000000e8
        /*0324*/ 	.short	0x0100
        /*0326*/ 	.byte	0x05
	.zero		1


	//   ....[31]....
        /*0328*/ 	.word	0x00000d00
        /*032c*/ 	.word	0x000000ff
        /*0330*/ 	.word	0x000000f8
        /*0334*/ 	.short	0x0100
        /*0336*/ 	.byte	0x05
	.zero		1


	//   ....[32]....
        /*0338*/ 	.word	0x000015a0
        /*033c*/ 	.word	0x00000004
        /*0340*/ 	.word	0x000000f0
        /*0344*/ 	.short	0x010a
        /*0346*/ 	.byte	0xff
	.zero		1


	//   ....[33]....
        /*0348*/ 	.word	0x000015c0
        /*034c*/ 	.word	0x00000004
        /*0350*/ 	.word	0x000000e0
        /*0354*/ 	.short	0x0101
        /*0356*/ 	.byte	0xff
	.zero		1


	//   ....[34]....
        /*0358*/ 	.word	0x00001640
        /*035c*/ 	.word	0x000000ff
        /*0360*/ 	.word	0x00000028
        /*0364*/ 	.short	0x010a
        /*0366*/ 	.byte	0x08
	.zero		1


	//   ....[35]....
        /*0368*/ 	.word	0x00001780
        /*036c*/ 	.word	0x000000ff
        /*0370*/ 	.word	0x00000028
        /*0374*/ 	.short	0x010a
        /*0376*/ 	.byte	0x21
	.zero		1


	//   ....[36]....
        /*0378*/ 	.word	0x00001890
        /*037c*/ 	.word	0x000000ff
        /*0380*/ 	.word	0x00000028
        /*0384*/ 	.short	0x010a
        /*0386*/ 	.byte	0x08
	.zero		1


	//   ....[37]....
        /*0388*/ 	.word	0x000019e0
        /*038c*/ 	.word	0x000000ff
        /*0390*/ 	.word	0x00000098
        /*0394*/ 	.short	0x0101
        /*0396*/ 	.byte	0x05
	.zero		1


	//   ....[38]....
        /*0398*/ 	.word	0x00001a10
        /*039c*/ 	.word	0x00000008
        /*03a0*/ 	.word	0x000000a0
        /*03a4*/ 	.short	0x010a
        /*03a6*/ 	.byte	0xff
	.zero		1


	//   ....[39]....
        /*03a8*/ 	.word	0x00001ae0
        /*03ac*/ 	.word	0x00000008
        /*03b0*/ 	.word	0x00000000
        /*03b4*/ 	.short	0x0101
        /*03b6*/ 	.byte	0xff
	.zero		1


	//   ....[40]....
        /*03b8*/ 	.word	0x00002050
        /*03bc*/ 	.word	0x000000ff
        /*03c0*/ 	.word	0x00000000
        /*03c4*/ 	.short	0x010a
        /*03c6*/ 	.byte	0x04
	.zero		1


	//   ....[41]....
        /*03c8*/ 	.word	0x000020e0
        /*03cc*/ 	.word	0x000000ff
        /*03d0*/ 	.word	0x00000000
        /*03d4*/ 	.short	0x010a
        /*03d6*/ 	.byte	0x04
	.zero		1


	//   ....[42]....
        /*03d8*/ 	.word	0x00002170
        /*03dc*/ 	.word	0x000000ff
        /*03e0*/ 	.word	0x00000000
        /*03e4*/ 	.short	0x010a
        /*03e6*/ 	.byte	0x04
	.zero		1


	//   ....[43]....
        /*03e8*/ 	.word	0x00002200
        /*03ec*/ 	.word	0x000000ff
        /*03f0*/ 	.word	0x00000000
        /*03f4*/ 	.short	0x010a
        /*03f6*/ 	.byte	0x04
	.zero		1


	//   ....[44]....
        /*03f8*/ 	.word	0x000022a0
        /*03fc*/ 	.word	0x00000000
        /*0400*/ 	.word	0x00000000
        /*0404*/ 	.short	0x010a
        /*0406*/ 	.byte	0xff
	.zero		1


	//   ....[45]....
        /*0408*/ 	.word	0x000023d0
        /*040c*/ 	.word	0x00000000
        /*0410*/ 	.word	0x000000e0
        /*0414*/ 	.short	0x010a
        /*0416*/ 	.byte	0xff
	.zero		1


	//   ....[46]....
        /*0418*/ 	.word	0x00002440
        /*041c*/ 	.word	0x00000008
        /*0420*/ 	.word	0x00000000
        /*0424*/ 	.short	0x0101
        /*0426*/ 	.byte	0xff
	.zero		1


	//   ....[47]....
        /*0428*/ 	.word	0x00002460
        /*042c*/ 	.word	0x000000ff
        /*0430*/ 	.word	0x000000b0
        /*0434*/ 	.short	0x010a
        /*0436*/ 	.byte	0x05
	.zero		1


	//   ....[48]....
        /*0438*/ 	.word	0x00002580
        /*043c*/ 	.word	0x00000000
        /*0440*/ 	.word	0x000000a0
        /*0444*/ 	.short	0x010a
        /*0446*/ 	.byte	0xff
	.zero		1


	//   ....[49]....
        /*0448*/ 	.word	0x00002680
        /*044c*/ 	.word	0x00000000
        /*0450*/ 	.word	0x00000000
        /*0454*/ 	.short	0x0101
        /*0456*/ 	.byte	0xff
	.zero		1


	//   ....[50]....
        /*0458*/ 	.word	0x00002710
        /*045c*/ 	.word	0x000000ff
        /*0460*/ 	.word	0x000000b0
        /*0464*/ 	.short	0x0106
        /*0466*/ 	.byte	0x05
	.zero		1


	//   ....[51]....
        /*0468*/ 	.word	0x00002730
        /*046c*/ 	.word	0x000000ff
        /*0470*/ 	.word	0x000000b0
        /*0474*/ 	.short	0x010a
        /*0476*/ 	.byte	0x05
	.zero		1


	//   ....[52]....
        /*0478*/ 	.word	0x000027c0
        /*047c*/ 	.word	0x000000ff
        /*0480*/ 	.word	0x000000b0
        /*0484*/ 	.short	0x0106
        /*0486*/ 	.byte	0x04
	.zero		1


	//   ....[53]....
        /*0488*/ 	.word	0x00002800
        /*048c*/ 	.word	0x00000000
        /*0490*/ 	.word	0x000000b0
        /*0494*/ 	.short	0x010a
        /*0496*/ 	.byte	0xff
	.zero		1


	//   ....[54]....
        /*0498*/ 	.word	0x00002e10
        /*049c*/ 	.word	0x00000000
        /*04a0*/ 	.word	0x000000a0
        /*04a4*/ 	.short	0x010a
        /*04a6*/ 	.byte	0xff
	.zero		1


	//   ....[55]....
        /*04a8*/ 	.word	0x00002f20
        /*04ac*/ 	.word	0x00000003
        /*04b0*/ 	.word	0x00000000
        /*04b4*/ 	.short	0x0101
        /*04b6*/ 	.byte	0xff
	.zero		1


	//   ....[56]....
        /*04b8*/ 	.word	0x00002f30
        /*04bc*/ 	.word	0x000000ff
        /*04c0*/ 	.word	0x00000000
        /*04c4*/ 	.short	0x010a
        /*04c6*/ 	.byte	0x05
	.zero		1


	//   ....[57]....
        /*04c8*/ 	.word	0x00002f50
        /*04cc*/ 	.word	0x000000ff
        /*04d0*/ 	.word	0x000000d0
        /*04d4*/ 	.short	0x010a
        /*04d6*/ 	.byte	0x06
	.zero		1


	//   ....[58]....
        /*04d8*/ 	.word	0x00003020
        /*04dc*/ 	.word	0x000000ff
        /*04e0*/ 	.word	0x00000000
        /*04e4*/ 	.short	0x010a
        /*04e6*/ 	.byte	0x05
	.zero		1


	//   ....[59]....
        /*04e8*/ 	.word	0x00003150
        /*04ec*/ 	.word	0x000000ff
        /*04f0*/ 	.word	0x00000000
        /*04f4*/ 	.short	0x010a
        /*04f6*/ 	.byte	0x1c
	.zero		1


	//   ....[60]....
        /*04f8*/ 	.word	0x00003430
        /*04fc*/ 	.word	0x000000ff
        /*0500*/ 	.word	0x00000000
        /*0504*/ 	.short	0x010a
        /*0506*/ 	.byte	0x06
	.zero		1


	//   ....[61]....
        /*0508*/ 	.word	0x000034c0
        /*050c*/ 	.word	0x000000ff
        /*0510*/ 	.word	0x00000000
        /*0514*/ 	.short	0x010a
        /*0516*/ 	.byte	0x07
	.zero		1


	//   ....[62]....
        /*0518*/ 	.word	0x00003910
        /*051c*/ 	.word	0x00000000
        /*0520*/ 	.word	0x000000a0
        /*0524*/ 	.short	0x010a
        /*0526*/ 	.byte	0xff
	.zero		1


	//   ....[63]....
        /*0528*/ 	.word	0x000039d0
        /*052c*/ 	.word	0x00000000
        /*0530*/ 	.word	0x00000000
        /*0534*/ 	.short	0x0101
        /*0536*/ 	.byte	0xff
	.zero		1


	//   ....[64]....
        /*0538*/ 	.word	0x00003cf0
        /*053c*/ 	.word	0x000000ff
        /*0540*/ 	.word	0x00000098
        /*0544*/ 	.short	0x010a
        /*0546*/ 	.byte	0x04
	.zero		1


	//   ....[65]....
        /*0548*/ 	.word	0x00003ee0
        /*054c*/ 	.word	0x000000ff
        /*0550*/ 	.word	0x00000070
        /*0554*/ 	.short	0x010a
        /*0556*/ 	.byte	0x04
	.zero		1


	//   ....[66]....
        /*0558*/ 	.word	0x000041b0
        /*055c*/ 	.word	0x000000ff
        /*0560*/ 	.word	0x00000050
        /*0564*/ 	.short	0x010b
        /*0566*/ 	.byte	0x04
	.zero		1


	//   ....[67]....
        /*0568*/ 	.word	0x000041c0
        /*056c*/ 	.word	0x000000ff
        /*0570*/ 	.word	0x00000000
        /*0574*/ 	.short	0x0101
        /*0576*/ 	.byte	0x07
	.zero		1


	//   ....[68]....
        /*0578*/ 	.word	0x000041d0
        /*057c*/ 	.word	0x000000ff
        /*0580*/ 	.word	0x00000078
        /*0584*/ 	.short	0x010a
        /*0586*/ 	.byte	0x04
	.zero		1


	//   ....[69]....
        /*0588*/ 	.word	0x00004470
        /*058c*/ 	.word	0x000000ff
        /*0590*/ 	.word	0x00000058
        /*0594*/ 	.short	0x010b
        /*0596*/ 	.byte	0x04
	.zero		1


	//   ....[70]....
        /*0598*/ 	.word	0x00004480
        /*059c*/ 	.word	0x000000ff
        /*05a0*/ 	.word	0x00000000
        /*05a4*/ 	.short	0x0101
        /*05a6*/ 	.byte	0x07
	.zero		1


	//   ....[71]....
        /*05a8*/ 	.word	0x00004490
        /*05ac*/ 	.word	0x000000ff
        /*05b0*/ 	.word	0x00000080
        /*05b4*/ 	.short	0x010a
        /*05b6*/ 	.byte	0x04
	.zero		1


	//   ....[72]....
        /*05b8*/ 	.word	0x000047e0
        /*05bc*/ 	.word	0x000000ff
        /*05c0*/ 	.word	0x00000060
        /*05c4*/ 	.short	0x010b
        /*05c6*/ 	.byte	0x04
	.zero		1


	//   ....[73]....
        /*05c8*/ 	.word	0x00004840
        /*05cc*/ 	.word	0x000000ff
        /*05d0*/ 	.word	0x00000000
        /*05d4*/ 	.short	0x0101
        /*05d6*/ 	.byte	0x07
	.zero		1


	//   ....[74]....
        /*05d8*/ 	.word	0x00004850
        /*05dc*/ 	.word	0x000000ff
        /*05e0*/ 	.word	0x00000088
        /*05e4*/ 	.short	0x010a
        /*05e6*/ 	.byte	0x04
	.zero		1


	//   ....[75]....
        /*05e8*/ 	.word	0x00004b40
        /*05ec*/ 	.word	0x000000ff
        /*05f0*/ 	.word	0x00000068
        /*05f4*/ 	.short	0x010b
        /*05f6*/ 	.byte	0x04
	.zero		1


	//   ....[76]....
        /*05f8*/ 	.word	0x00004b70
        /*05fc*/ 	.word	0x000000ff
        /*0600*/ 	.word	0x00000000
        /*0604*/ 	.short	0x0101
        /*0606*/ 	.byte	0x05
	.zero		1


	//   ....[77]....
        /*0608*/ 	.word	0x00004bc0
        /*060c*/ 	.word	0x000000ff
        /*0610*/ 	.word	0x00000070
        /*0614*/ 	.short	0x010a
        /*0616*/ 	.byte	0x04
	.zero		1


	//   ....[78]....
        /*0618*/ 	.word	0x00004be0
        /*061c*/ 	.word	0x000000ff
        /*0620*/ 	.word	0x00000078
        /*0624*/ 	.short	0x010a
        /*0626*/ 	.byte	0x04
	.zero		1


	//   ....[79]....
        /*0628*/ 	.word	0x00004c00
        /*062c*/ 	.word	0x000000ff
        /*0630*/ 	.word	0x00000080
        /*0634*/ 	.short	0x010a
        /*0636*/ 	.byte	0x04
	.zero		1


	//   ....[80]....
        /*0638*/ 	.word	0x00004c40
        /*063c*/ 	.word	0x00000000
        /*0640*/ 	.word	0x00000088
        /*0644*/ 	.short	0x010a
        /*0646*/ 	.byte	0xff
	.zero		1


	//   ....[81]....
        /*0648*/ 	.word	0x00004f40
        /*064c*/ 	.word	0x00000000
        /*0650*/ 	.word	0x000000a0
        /*0654*/ 	.short	0x010a
        /*0656*/ 	.byte	0xff
	.zero		1


	//   ....[82]....
        /*0658*/ 	.word	0x00005050
        /*065c*/ 	.word	0x00000000
        /*0660*/ 	.word	0x00000000
        /*0664*/ 	.short	0x0101
        /*0666*/ 	.byte	0xff
	.zero		1


	//   ....[83]....
        /*0668*/ 	.word	0x00005ab0
        /*066c*/ 	.word	0x000000ff
        /*0670*/ 	.word	0x00000050
        /*0674*/ 	.short	0x010a
        /*0676*/ 	.byte	0x30
	.zero		1


	//   ....[84]....
        /*0678*/ 	.word	0x00005af0
        /*067c*/ 	.word	0x0000004f
        /*0680*/ 	.word	0x000000c0
        /*0684*/ 	.short	0x010a
        /*0686*/ 	.byte	0xff
	.zero		1


	//   ....[85]....
        /*0688*/ 	.word	0x00005be0
        /*068c*/ 	.word	0x000000ff
        /*0690*/ 	.word	0x00000050
        /*0694*/ 	.short	0x010a
        /*0696*/ 	.byte	0x30
	.zero		1


	//   ....[86]....
        /*0698*/ 	.word	0x00005d90
        /*069c*/ 	.word	0x0000004f
        /*06a0*/ 	.word	0x000000c0
        /*06a4*/ 	.short	0x010a
        /*06a6*/ 	.byte	0xff
	.zero		1


	//   ....[87]....
        /*06a8*/ 	.word	0x00006500
        /*06ac*/ 	.word	0x00000000
        /*06b0*/ 	.word	0x00000000
        /*06b4*/ 	.short	0x0101
        /*06b6*/ 	.byte	0xff
	.zero		1


	//   ....[88]....
        /*06b8*/ 	.word	0x00006510
        /*06bc*/ 	.word	0x00000003
        /*06c0*/ 	.word	0x00000050
        /*06c4*/ 	.short	0x010a
        /*06c6*/ 	.byte	0xff
	.zero		1


	//   ....[89]....
        /*06c8*/ 	.word	0x000065d0
        /*06cc*/ 	.word	0x00000003
        /*06d0*/ 	.word	0x00000050
        /*06d4*/ 	.short	0x010a
        /*06d6*/ 	.byte	0xff
	.zero		1


	//   ....[90]....
        /*06d8*/ 	.word	0x00006ed0
        /*06dc*/ 	.word	0x00000000
        /*06e0*/ 	.word	0x00000000
        /*06e4*/ 	.short	0x0101
        /*06e6*/ 	.byte	0xff
	.zero		1


	//   ....[91]....
        /*06e8*/ 	.word	0x00006ef0
        /*06ec*/ 	.word	0x00000003
        /*06f0*/ 	.word	0x00000050
        /*06f4*/ 	.short	0x010a
        /*06f6*/ 	.byte	0xff
	.zero		1


	//   ....[92]....
        /*06f8*/ 	.word	0x00006fa0
        /*06fc*/ 	.word	0x00000003
        /*0700*/ 	.word	0x00000050
        /*0704*/ 	.short	0x010a
        /*0706*/ 	.byte	0xff
	.zero		1


	//   ....[93]....
        /*0708*/ 	.word	0x000078a0
        /*070c*/ 	.word	0x00000000
        /*0710*/ 	.word	0x00000000
        /*0714*/ 	.short	0x0101
        /*0716*/ 	.byte	0xff
	.zero		1


	//   ....[94]....
        /*0718*/ 	.word	0x000078c0
        /*071c*/ 	.word	0x00000014
        /*0720*/ 	.word	0x00000050
        /*0724*/ 	.short	0x010a
        /*0726*/ 	.byte	0xff
	.zero		1


	//   ....[95]....
        /*0728*/ 	.word	0x00007970
        /*072c*/ 	.word	0x00000014
        /*0730*/ 	.word	0x00000050
        /*0734*/ 	.short	0x010a
        /*0736*/ 	.byte	0xff
	.zero		1


	//   ....[96]....
        /*0738*/ 	.word	0x00007cd0
        /*073c*/ 	.word	0x000000ff
        /*0740*/ 	.word	0x00000000
        /*0744*/ 	.short	0x0101
        /*0746*/ 	.byte	0x05
	.zero		1


	//   ....[97]....
        /*0748*/ 	.word	0x000082c0
        /*074c*/ 	.word	0x00000003
        /*0750*/ 	.word	0x00000000
        /*0754*/ 	.short	0x0101
        /*0756*/ 	.byte	0xff
	.zero		1


	//   ....[98]....
        /*0758*/ 	.word	0x00008540
        /*075c*/ 	.word	0x000000ff
        /*0760*/ 	.word	0x00000000
        /*0764*/ 	.short	0x0101
        /*0766*/ 	.byte	0x04
	.zero		1


	//   ....[99]....
        /*0768*/ 	.word	0x00008560
        /*076c*/ 	.word	0x00000004
        /*0770*/ 	.word	0x000000f0
        /*0774*/ 	.short	0x010a
        /*0776*/ 	.byte	0xff
	.zero		1


	//   ....[100]....
        /*0778*/ 	.word	0x000085c0
        /*077c*/ 	.word	0x00000004
        /*0780*/ 	.word	0x00000028
        /*0784*/ 	.short	0x010a
        /*0786*/ 	.byte	0xff
	.zero		1


	//   ....[101]....
        /*0788*/ 	.word	0x00008610
        /*078c*/ 	.word	0x00000008
        /*0790*/ 	.word	0x000000a0
        /*0794*/ 	.short	0x010a
        /*0796*/ 	.byte	0xff
	.zero		1


	//   ....[102]....
        /*0798*/ 	.word	0x00008670
        /*079c*/ 	.word	0x00000000
        /*07a0*/ 	.word	0x00000000
        /*07a4*/ 	.short	0x010a
        /*07a6*/ 	.byte	0xff
	.zero		1


	//   ....[103]....
        /*07a8*/ 	.word	0x000086d0
        /*07ac*/ 	.word	0x00000000
        /*07b0*/ 	.word	0x00000000
        /*07b4*/ 	.short	0x010a
        /*07b6*/ 	.byte	0xff
	.zero		1


	//   ....[104]....
        /*07b8*/ 	.word	0x00008730
        /*07bc*/ 	.word	0x00000000
        /*07c0*/ 	.word	0x00000000
        /*07c4*/ 	.short	0x010a
        /*07c6*/ 	.byte	0xff
	.zero		1


	//   ....[105]....
        /*07c8*/ 	.word	0x00008790
        /*07cc*/ 	.word	0x00000000
        /*07d0*/ 	.word	0x00000000
        /*07d4*/ 	.short	0x010a
        /*07d6*/ 	.byte	0xff
	.zero		1


	//   ....[106]....
        /*07d8*/ 	.word	0x000087e0
        /*07dc*/ 	.word	0x00000000
        /*07e0*/ 	.word	0x000000e0
        /*07e4*/ 	.short	0x010a
        /*07e6*/ 	.byte	0xff
	.zero		1


	//   ....[107]....
        /*07e8*/ 	.word	0x00008840
        /*07ec*/ 	.word	0x00000000
        /*07f0*/ 	.word	0x000000b0
        /*07f4*/ 	.short	0x010a
        /*07f6*/ 	.byte	0xff
	.zero		1


	//   ....[108]....
        /*07f8*/ 	.word	0x00008890
        /*07fc*/ 	.word	0x00000000
        /*0800*/ 	.word	0x000000a0
        /*0804*/ 	.short	0x010a
        /*0806*/ 	.byte	0xff
	.zero		1


	//   ....[109]....
        /*0808*/ 	.word	0x000088f0
        /*080c*/ 	.word	0x00000000
        /*0810*/ 	.word	0x000000b0
        /*0814*/ 	.short	0x010a
        /*0816*/ 	.byte	0xff
	.zero		1


	//   ....[110]....
        /*0818*/ 	.word	0x00008940
        /*081c*/ 	.word	0x00000000
        /*0820*/ 	.word	0x000000a0
        /*0824*/ 	.short	0x010a
        /*0826*/ 	.byte	0xff
	.zero		1


	//   ....[111]....
        /*0828*/ 	.word	0x000089a0
        /*082c*/ 	.word	0x00000003
        /*0830*/ 	.word	0x000000d0
        /*0834*/ 	.short	0x010a
        /*0836*/ 	.byte	0xff
	.zero		1


	//   ....[112]....
        /*0838*/ 	.word	0x00008a00
        /*083c*/ 	.word	0x00000000
        /*0840*/ 	.word	0x00000000
        /*0844*/ 	.short	0x010a
        /*0846*/ 	.byte	0xff
	.zero		1


	//   ....[113]....
        /*0848*/ 	.word	0x00008a60
        /*084c*/ 	.word	0x00000000
        /*0850*/ 	.word	0x00000000
        /*0854*/ 	.short	0x010a
        /*0856*/ 	.byte	0xff
	.zero		1


	//   ....[114]....
        /*0858*/ 	.word	0x00008ac0
        /*085c*/ 	.word	0x00000000
        /*0860*/ 	.word	0x00000000
        /*0864*/ 	.short	0x010a
        /*0866*/ 	.byte	0xff
	.zero		1


	//   ....[115]....
        /*0868*/ 	.word	0x00008b10
        /*086c*/ 	.word	0x00000000
        /*0870*/ 	.word	0x000000a0
        /*0874*/ 	.short	0x010a
        /*0876*/ 	.byte	0xff
	.zero		1


	//   ....[116]....
        /*0878*/ 	.word	0x00008b70
        /*087c*/ 	.word	0x00000000
        /*0880*/ 	.word	0x00000098
        /*0884*/ 	.short	0x010a
        /*0886*/ 	.byte	0xff
	.zero		1


	//   ....[117]....
        /*0888*/ 	.word	0x00008bd0
        /*088c*/ 	.word	0x00000000
        /*0890*/ 	.word	0x00000070
        /*0894*/ 	.short	0x010a
        /*0896*/ 	.byte	0xff
	.zero		1


	//   ....[118]....
        /*0898*/ 	.word	0x00008c30
        /*089c*/ 	.word	0x00000000
        /*08a0*/ 	.word	0x00000078
        /*08a4*/ 	.short	0x010a
        /*08a6*/ 	.byte	0xff
	.zero		1


	//   ....[119]....
        /*08a8*/ 	.word	0x00008c90
        /*08ac*/ 	.word	0x00000000
        /*08b0*/ 	.word	0x00000080
        /*08b4*/ 	.short	0x010a
        /*08b6*/ 	.byte	0xff
	.zero		1


	//   ....[120]....
        /*08b8*/ 	.word	0x00008cf0
        /*08bc*/ 	.word	0x00000000
        /*08c0*/ 	.word	0x00000088
        /*08c4*/ 	.short	0x010a
        /*08c6*/ 	.byte	0xff
	.zero		1


	//   ....[121]....
        /*08c8*/ 	.word	0x00008d50
        /*08cc*/ 	.word	0x00000000
        /*08d0*/ 	.word	0x00000070
        /*08d4*/ 	.short	0x010a
        /*08d6*/ 	.byte	0xff
	.zero		1


	//   ....[122]....
        /*08d8*/ 	.word	0x00008db0
        /*08dc*/ 	.word	0x00000000
        /*08e0*/ 	.word	0x00000078
        /*08e4*/ 	.short	0x010a
        /*08e6*/ 	.byte	0xff
	.zero		1


	//   ....[123]....
        /*08e8*/ 	.word	0x00008e10
        /*08ec*/ 	.word	0x00000000
        /*08f0*/ 	.word	0x00000080
        /*08f4*/ 	.short	0x010a
        /*08f6*/ 	.byte	0xff
	.zero		1


	//   ....[124]....
        /*08f8*/ 	.word	0x00008e60
        /*08fc*/ 	.word	0x00000000
        /*0900*/ 	.word	0x000000a0
        /*0904*/ 	.short	0x010a
        /*0906*/ 	.byte	0xff
	.zero		1


	//   ....[125]....
        /*0908*/ 	.word	0x00008ec0
        /*090c*/ 	.word	0x00000003
        /*0910*/ 	.word	0x00000050
        /*0914*/ 	.short	0x010a
        /*0916*/ 	.byte	0xff
	.zero		1


	//   ....[126]....
        /*0918*/ 	.word	0x00008f10
        /*091c*/ 	.word	0x0000004f
        /*0920*/ 	.word	0x000000c0
        /*0924*/ 	.short	0x010a
        /*0926*/ 	.byte	0xff
	.zero		1


	//   ....[127]....
        /*0928*/ 	.word	0x00008f60
        /*092c*/ 	.word	0x00000003
        /*0930*/ 	.word	0x00000050
        /*0934*/ 	.short	0x010a
        /*0936*/ 	.byte	0xff
	.zero		1


	//   ....[128]....
        /*0938*/ 	.word	0x00008fb0
        /*093c*/ 	.word	0x00000003
        /*0940*/ 	.word	0x00000050
        /*0944*/ 	.short	0x010a
        /*0946*/ 	.byte	0xff
	.zero		1


	//   ....[129]....
        /*0948*/ 	.word	0x00009000
        /*094c*/ 	.word	0x00000014
        /*0950*/ 	.word	0x00000050
        /*0954*/ 	.short	0x010a
        /*0956*/ 	.byte	0xff
	.zero		1


	//----- nvinfo : EIATTR_NUM_MBARRIERS
	.align		4
.L_47:
        /*0958*/ 	.byte	0x03, 0x38
        /*095a*/ 	.short	0x0020


	//----- nvinfo : EIATTR_EXIT_INSTR_OFFSETS
	.align		4
        /*095c*/ 	.byte	0x04, 0x1c
        /*095e*/ 	.short	(.L_49 - .L_48)


	//   ....[0]....
.L_48:
        /*0960*/ 	.word	0x000022d0


	//   ....[1]....
        /*0964*/ 	.word	0x000027d0


	//   ....[2]....
        /*0968*/ 	.word	0x00002830


	//   ....[3]....
        /*096c*/ 	.word	0x00003720


	//   ....[4]....
        /*0970*/ 	.word	0x00004c70


	//   ....[5]....
        /*0974*/ 	.word	0x00004cb0


	//   ....[6]....
        /*0978*/ 	.word	0x00008430


	//   ....[7]....
        /*097c*/ 	.word	0x000084b0


	//   ....[8]....
        /*0980*/ 	.word	0x000084e0


	//   ....[9]....
        /*0984*/ 	.word	0x00008550


	//----- nvinfo : EIATTR_MAX_THREADS
	.align		4
.L_49:
        /*0988*/ 	.byte	0x04, 0x05
        /*098a*/ 	.short	(.L_51 - .L_50)
.L_50:
        /*098c*/ 	.word	0x00000100
        /*0990*/ 	.word	0x00000001
        /*0994*/ 	.word	0x00000001


	//----- nvinfo : EIATTR_CRS_STACK_SIZE
	.align		4
.L_51:
        /*0998*/ 	.byte	0x04, 0x1e
        /*099a*/ 	.short	(.L_53 - .L_52)
.L_52:
        /*099c*/ 	.word	0x00000000


	//----- nvinfo : EIATTR_CBANK_PARAM_SIZE
	.align		4
.L_53:
        /*09a0*/ 	.byte	0x03, 0x19
        /*09a2*/ 	.short	0x0a00


	//----- nvinfo : EIATTR_PARAM_CBANK
	.align		4
        /*09a4*/ 	.byte	0x04, 0x0a
        /*09a6*/ 	.short	(.L_55 - .L_54)
	.align		4
.L_54:
        /*09a8*/ 	.word	index@(.nv.constant0._ZN7cutlass13device_kernelINS_4gemm6kernel13GemmUniversalIN4cute5tupleIJiiiiEEENS1_10collective13CollectiveMmaINS1_41MainloopSm100TmaUmmaWarpSpecializedSparseILi5ELi2ELi2ENS5_IJNS4_1CILi1EEESB_SB_EEEEENS5_IJNSA_ILi128EEENSA_ILi64EEESE_EEENS_6half_tENS5_IJNS4_6LayoutINS5_IJiNS5_IJNSA_ILi2EEEiEEEiEEENS5_IJlNS5_IJSB_SJ_EEElEEEEENSI_INS5_IJNS5_IJNS5_IJNSA_ILi8EEESJ_SP_EEEiEEENS5_IJNS5_IJNSA_ILi16EEESJ_NSA_ILi4EEEEEEiEEEiEEENS5_IJNS5_IJNS5_IJSE_SS_NSA_ILi2048EEEEEENSA_ILi16384EEEEEENS5_IJNS5_IJSB_NSA_ILi1024EEENSA_ILi32EEEEEElEEElEEEEEEEESH_NS5_IJlSB_lEEENS4_8TiledMMAINS4_8MMA_AtomIJNS4_27SM100_MMA_F16BF16_SS_SPARSEISH_SH_fLi128ELi64ELNS4_4UMMA5MajorE0ELS1D_0ELNS1C_7ScaleInE0ELS1E_0EEEEEENSI_ISC_NS5_IJNSA_ILi0EEES1H_S1H_EEEEENS5_IJNS4_10UnderscoreES1K_S1K_EEEEENS4_13SM90_TMA_LOADENS4_14ComposedLayoutINS4_7SwizzleILi3ELi4ELi3EEENS4_25smem_sparse_ptr_flag_bitsILi2ELi16EEENSI_INS5_IJNS5_IJSB_SP_EEENS5_IJSJ_SF_EEEEEENS5_IJNS5_IJS1H_SE_EEESM_EEEEEEEvNS4_8identityES1N_NS1O_IS1Q_NS4_18smem_ptr_flag_bitsILi16EEENSI_INS5_IJSP_SF_EEENS5_IJSF_SB_EEEEEEEvS20_EENS_8epilogue10collective18CollectiveEpilogueINS28_23Sm100TmaWarpSpecializedILi4ELi2ELi16ELb1ELb0EEEJSG_NS5_IJNSI_ISE_SB_EENSI_ISS_SB_EEEEEfNS5_IJSB_llEEEfS2G_NS28_6fusion15FusionCallbacksIS2C_NS2H_17LinearCombinationIffffLNS_15FloatRoundStyleE2EEESG_S2F_JEEENS4_5SM1004TMEM4LOAD26SM100_TMEM_LOAD_32dp32b16xES1N_NS1O_INS1P_ILi2ELi5ELi2EEENS21_ILi32EEENSI_INS5_IJS12_ST_EEENS5_IJSB_S12_EEEEEEENS4_39AutoVectorizingCopyWithAssumedAlignmentILi128EEENS4_14SM90_TMA_STOREES2W_S2Y_S2Y_EEEvvEEEEvNT_6ParamsE)
        /*09ac*/ 	.short	0x0380
        /*09ae*/ 	.short	0x0a00


	//----- nvinfo : EIATTR_SW_WAR
	.align		4
.L_55:
        /*09b0*/ 	.byte	0x04, 0x36
        /*09b2*/ 	.short	(.L_57 - .L_56)
.L_56:
        /*09b4*/ 	.word	0x00000008
.L_57:


//--------------------- .nv.callgraph             --------------------------
	.section	.nv.callgraph,"",@"SHT_CUDA_CALLGRAPH"
	.align	4
	.sectionentsize	8
	.align		4
        /*0000*/ 	.word	0x00000000
	.align		4
        /*0004*/ 	.word	0xffffffff
	.align		4
        /*0008*/ 	.word	index@(_ZN7cutlass13device_kernelINS_4gemm6kernel13GemmUniversalIN4cute5tupleIJiiiiEEENS1_10collective13CollectiveMmaINS1_41MainloopSm100TmaUmmaWarpSpecializedSparseILi5ELi2ELi2ENS5_IJNS4_1CILi1EEESB_SB_EEEEENS5_IJNSA_ILi128EEENSA_ILi64EEESE_EEENS_6half_tENS5_IJNS4_6LayoutINS5_IJiNS5_IJNSA_ILi2EEEiEEEiEEENS5_IJlNS5_IJSB_SJ_EEElEEEEENSI_INS5_IJNS5_IJNS5_IJNSA_ILi8EEESJ_SP_EEEiEEENS5_IJNS5_IJNSA_ILi16EEESJ_NSA_ILi4EEEEEEiEEEiEEENS5_IJNS5_IJNS5_IJSE_SS_NSA_ILi2048EEEEEENSA_ILi16384EEEEEENS5_IJNS5_IJSB_NSA_ILi1024EEENSA_ILi32EEEEEElEEElEEEEEEEESH_NS5_IJlSB_lEEENS4_8TiledMMAINS4_8MMA_AtomIJNS4_27SM100_MMA_F16BF16_SS_SPARSEISH_SH_fLi128ELi64ELNS4_4UMMA5MajorE0ELS1D_0ELNS1C_7ScaleInE0ELS1E_0EEEEEENSI_ISC_NS5_IJNSA_ILi0EEES1H_S1H_EEEEENS5_IJNS4_10UnderscoreES1K_S1K_EEEEENS4_13SM90_TMA_LOADENS4_14ComposedLayoutINS4_7SwizzleILi3ELi4ELi3EEENS4_25smem_sparse_ptr_flag_bitsILi2ELi16EEENSI_INS5_IJNS5_IJSB_SP_EEENS5_IJSJ_SF_EEEEEENS5_IJNS5_IJS1H_SE_EEESM_EEEEEEEvNS4_8identityES1N_NS1O_IS1Q_NS4_18smem_ptr_flag_bitsILi16EEENSI_INS5_IJSP_SF_EEENS5_IJSF_SB_EEEEEEEvS20_EENS_8epilogue10collective18CollectiveEpilogueINS28_23Sm100TmaWarpSpecializedILi4ELi2ELi16ELb1ELb0EEEJSG_NS5_IJNSI_ISE_SB_EENSI_ISS_SB_EEEEEfNS5_IJSB_llEEEfS2G_NS28_6fusion15FusionCallbacksIS2C_NS2H_17LinearCombinationIffffLNS_15FloatRoundStyleE2EEESG_S2F_JEEENS4_5SM1004TMEM4LOAD26SM100_TMEM_LOAD_32dp32b16xES1N_NS1O_INS1P_ILi2ELi5ELi2EEENS21_ILi32EEENSI_INS5_IJS12_ST_EEENS5_IJSB_S12_EEEEEEENS4_39AutoVectorizingCopyWithAssumedAlignmentILi128EEENS4_14SM90_TMA_STOREES2W_S2Y_S2Y_EEEvvEEEEvNT_6ParamsE)
	.align		4
        /*000c*/ 	.word	index@(__assertfail)
	.align		4
        /*0010*/ 	.word	0x00000000
	.align		4
        /*0014*/ 	.word	0xfffffffe
	.align		4
        /*0018*/ 	.word	0x00000000
	.align		4
        /*001c*/ 	.word	0xfffffffd
	.align		4
        /*0020*/ 	.word	0x00000000
	.align		4
        /*0024*/ 	.word	0xfffffffc


//--------------------- .nv.constant4             --------------------------
	.section	.nv.constant4,"a",@progbits
	.align	8
	.align		8
.nv.constant4:
        /*0000*/ 	.dword	__assertfail
	.align		8
        /*0008*/ 	.dword	__unnamed_1
	.align		8
        /*0010*/ 	.dword	__unnamed_2
	.align		8
        /*0018*/ 	.dword	_ZN39_INTERNAL_c0c447d7_4_k_cu_cbff53e0_28134cuda3std3__45__cpo5beginE
	.align		8
        /*0020*/ 	.dword	_ZN39_INTERNAL_c0c447d7_4_k_cu_cbff53e0_28134cuda3std3__45__cpo3endE
	.align		8
        /*0028*/ 	.dword	_ZN39_INTERNAL_c0c447d7_4_k_cu_cbff53e0_28134cuda3std3__45__cpo6cbeginE
	.align		8
        /*0030*/ 	.dword	_ZN39_INTERNAL_c0c447d7_4_k_cu_cbff53e0_28134cuda3std3__45__cpo4cendE
	.align		8
        /*0038*/ 	.dword	_ZN39_INTERNAL_c0c447d7_4_k_cu_cbff53e0_28134cuda3std3__441_GLOBAL__N__c0c447d7_4_k_cu_cbff53e0_28136ignoreE
	.align		8
        /*0040*/ 	.dword	_ZN39_INTERNAL_c0c447d7_4_k_cu_cbff53e0_28134cuda3std3__419piecewise_constructE
	.align		8
        /*0048*/ 	.dword	_ZN39_INTERNAL_c0c447d7_4_k_cu_cbff53e0_28134cuda3std3__48in_placeE
	.align		8
        /*0050*/ 	.dword	_ZN39_INTERNAL_c0c447d7_4_k_cu_cbff53e0_28134cuda3std6ranges3__45__cpo4swapE
	.align		8
        /*0058*/ 	.dword	_ZN39_INTERNAL_c0c447d7_4_k_cu_cbff53e0_28134cuda3std6ranges3__45__cpo9iter_moveE
	.align		8
        /*0060*/ 	.dword	_ZN39_INTERNAL_c0c447d7_4_k_cu_cbff53e0_28134cute7productE
	.align		8
        /*0068*/ 	.dword	_ZN39_INTERNAL_c0c447d7_4_k_cu_cbff53e0_28134cute1_E
	.align		8
        /*0070*/ 	.dword	$str$25
	.align		8
        /*0078*/ 	.dword	$str$26
	.align		8
        /*0080*/ 	.dword	$str$27
	.align		8
        /*0088*/ 	.dword	$str$28


//--------------------- .text._ZN7cutlass13device_kernelINS_4gemm6kernel13GemmUniversalIN4cute5tupleIJiiiiEEENS1_10collective13CollectiveMmaINS1_41MainloopSm100TmaUmmaWarpSpecializedSparseILi5ELi2ELi2ENS5_IJNS4_1CILi1EEESB_SB_EEEEENS5_IJNSA_ILi128EEENSA_ILi64EEESE_EEENS_6half_tENS5_IJNS4_6LayoutINS5_IJiNS5_IJNSA_ILi2EEEiEEEiEEENS5_IJlNS5_IJSB_SJ_EEElEEEEENSI_INS5_IJNS5_IJNS5_IJNSA_ILi8EEESJ_SP_EEEiEEENS5_IJNS5_IJNSA_ILi16EEESJ_NSA_ILi4EEEEEEiEEEiEEENS5_IJNS5_IJNS5_IJSE_SS_NSA_ILi2048EEEEEENSA_ILi16384EEEEEENS5_IJNS5_IJSB_NSA_ILi1024EEENSA_ILi32EEEEEElEEElEEEEEEEESH_NS5_IJlSB_lEEENS4_8TiledMMAINS4_8MMA_AtomIJNS4_27SM100_MMA_F16BF16_SS_SPARSEISH_SH_fLi128ELi64ELNS4_4UMMA5MajorE0ELS1D_0ELNS1C_7ScaleInE0ELS1E_0EEEEEENSI_ISC_NS5_IJNSA_ILi0EEES1H_S1H_EEEEENS5_IJNS4_10UnderscoreES1K_S1K_EEEEENS4_13SM90_TMA_LOADENS4_14ComposedLayoutINS4_7SwizzleILi3ELi4ELi3EEENS4_25smem_sparse_ptr_flag_bitsILi2ELi16EEENSI_INS5_IJNS5_IJSB_SP_EEENS5_IJSJ_SF_EEEEEENS5_IJNS5_IJS1H_SE_EEESM_EEEEEEEvNS4_8identityES1N_NS1O_IS1Q_NS4_18smem_ptr_flag_bitsILi16EEENSI_INS5_IJSP_SF_EEENS5_IJSF_SB_EEEEEEEvS20_EENS_8epilogue10collective18CollectiveEpilogueINS28_23Sm100TmaWarpSpecializedILi4ELi2ELi16ELb1ELb0EEEJSG_NS5_IJNSI_ISE_SB_EENSI_ISS_SB_EEEEEfNS5_IJSB_llEEEfS2G_NS28_6fusion15FusionCallbacksIS2C_NS2H_17LinearCombinationIffffLNS_15FloatRoundStyleE2EEESG_S2F_JEEENS4_5SM1004TMEM4LOAD26SM100_TMEM_LOAD_32dp32b16xES1N_NS1O_INS1P_ILi2ELi5ELi2EEENS21_ILi32EEENSI_INS5_IJS12_ST_EEENS5_IJSB_S12_EEEEEEENS4_39AutoVectorizingCopyWithAssumedAlignmentILi128EEENS4_14SM90_TMA_STOREES2W_S2Y_S2Y_EEEvvEEEEvNT_6ParamsE --------------------------
	.section	.text._ZN7cutlass13device_kernelINS_4gemm6kernel13GemmUniversalIN4cute5tupleIJiiiiEEENS1_10collective13CollectiveMmaINS1_41MainloopSm100TmaUmmaWarpSpecializedSparseILi5ELi2ELi2ENS5_IJNS4_1CILi1EEESB_SB_EEEEENS5_IJNSA_ILi128EEENSA_ILi64EEESE_EEENS_6half_tENS5_IJNS4_6LayoutINS5_IJiNS5_IJNSA_ILi2EEEiEEEiEEENS5_IJlNS5_IJSB_SJ_EEElEEEEENSI_INS5_IJNS5_IJNS5_IJNSA_ILi8EEESJ_SP_EEEiEEENS5_IJNS5_IJNSA_ILi16EEESJ_NSA_ILi4EEEEEEiEEEiEEENS5_IJNS5_IJNS5_IJSE_SS_NSA_ILi2048EEEEEENSA_ILi16384EEEEEENS5_IJNS5_IJSB_NSA_ILi1024EEENSA_ILi32EEEEEElEEElEEEEEEEESH_NS5_IJlSB_lEEENS4_8TiledMMAINS4_8MMA_AtomIJNS4_27SM100_MMA_F16BF16_SS_SPARSEISH_SH_fLi128ELi64ELNS4_4UMMA5MajorE0ELS1D_0ELNS1C_7ScaleInE0ELS1E_0EEEEEENSI_ISC_NS5_IJNSA_ILi0EEES1H_S1H_EEEEENS5_IJNS4_10UnderscoreES1K_S1K_EEEEENS4_13SM90_TMA_LOADENS4_14ComposedLayoutINS4_7SwizzleILi3ELi4ELi3EEENS4_25smem_sparse_ptr_flag_bitsILi2ELi16EEENSI_INS5_IJNS5_IJSB_SP_EEENS5_IJSJ_SF_EEEEEENS5_IJNS5_IJS1H_SE_EEESM_EEEEEEEvNS4_8identityES1N_NS1O_IS1Q_NS4_18smem_ptr_flag_bitsILi16EEENSI_INS5_IJSP_SF_EEENS5_IJSF_SB_EEEEEEEvS20_EENS_8epilogue10collective18CollectiveEpilogueINS28_23Sm100TmaWarpSpecializedILi4ELi2ELi16ELb1ELb0EEEJSG_NS5_IJNSI_ISE_SB_EENSI_ISS_SB_EEEEEfNS5_IJSB_llEEEfS2G_NS28_6fusion15FusionCallbacksIS2C_NS2H_17LinearCombinationIffffLNS_15FloatRoundStyleE2EEESG_S2F_JEEENS4_5SM1004TMEM4LOAD26SM100_TMEM_LOAD_32dp32b16xES1N_NS1O_INS1P_ILi2ELi5ELi2EEENS21_ILi32EEENSI_INS5_IJS12_ST_EEENS5_IJSB_S12_EEEEEEENS4_39AutoVectorizingCopyWithAssumedAlignmentILi128EEENS4_14SM90_TMA_STOREES2W_S2Y_S2Y_EEEvvEEEEvNT_6ParamsE,"ax",@progbits
	.align	128
.text._ZN7cutlass13device_kernelINS_4gemm6kernel13GemmUniversalIN4cute5tupleIJiiiiEEENS1_10collective13CollectiveMmaINS1_41MainloopSm100TmaUmmaWarpSpecializedSparseILi5ELi2ELi2ENS5_IJNS4_1CILi1EEESB_SB_EEEEENS5_IJNSA_ILi128EEENSA_ILi64EEESE_EEENS_6half_tENS5_IJNS4_6LayoutINS5_IJiNS5_IJNSA_ILi2EEEiEEEiEEENS5_IJlNS5_IJSB_SJ_EEElEEEEENSI_INS5_IJNS5_IJNS5_IJNSA_ILi8EEESJ_SP_EEEiEEENS5_IJNS5_IJNSA_ILi16EEESJ_NSA_ILi4EEEEEEiEEEiEEENS5_IJNS5_IJNS5_IJSE_SS_NSA_ILi2048EEEEEENSA_ILi16384EEEEEENS5_IJNS5_IJSB_NSA_ILi1024EEENSA_ILi32EEEEEElEEElEEEEEEEESH_NS5_IJlSB_lEEENS4_8TiledMMAINS4_8MMA_AtomIJNS4_27SM100_MMA_F16BF16_SS_SPARSEISH_SH_fLi128ELi64ELNS4_4UMMA5MajorE0ELS1D_0ELNS1C_7ScaleInE0ELS1E_0EEEEEENSI_ISC_NS5_IJNSA_ILi0EEES1H_S1H_EEEEENS5_IJNS4_10UnderscoreES1K_S1K_EEEEENS4_13SM90_TMA_LOADENS4_14ComposedLayoutINS4_7SwizzleILi3ELi4ELi3EEENS4_25smem_sparse_ptr_flag_bitsILi2ELi16EEENSI_INS5_IJNS5_IJSB_SP_EEENS5_IJSJ_SF_EEEEEENS5_IJNS5_IJS1H_SE_EEESM_EEEEEEEvNS4_8identityES1N_NS1O_IS1Q_NS4_18smem_ptr_flag_bitsILi16EEENSI_INS5_IJSP_SF_EEENS5_IJSF_SB_EEEEEEEvS20_EENS_8epilogue10collective18CollectiveEpilogueINS28_23Sm100TmaWarpSpecializedILi4ELi2ELi16ELb1ELb0EEEJSG_NS5_IJNSI_ISE_SB_EENSI_ISS_SB_EEEEEfNS5_IJSB_llEEEfS2G_NS28_6fusion15FusionCallbacksIS2C_NS2H_17LinearCombinationIffffLNS_15FloatRoundStyleE2EEESG_S2F_JEEENS4_5SM1004TMEM4LOAD26SM100_TMEM_LOAD_32dp32b16xES1N_NS1O_INS1P_ILi2ELi5ELi2EEENS21_ILi32EEENSI_INS5_IJS12_ST_EEENS5_IJSB_S12_EEEEEEENS4_39AutoVectorizingCopyWithAssumedAlignmentILi128EEENS4_14SM90_TMA_STOREES2W_S2Y_S2Y_EEEvvEEEEvNT_6ParamsE:
        .type           _ZN7cutlass13device_kernelINS_4gemm6kernel13GemmUniversalIN4cute5tupleIJiiiiEEENS1_10collective13CollectiveMmaINS1_41MainloopSm100TmaUmmaWarpSpecializedSparseILi5ELi2ELi2ENS5_IJNS4_1CILi1EEESB_SB_EEEEENS5_IJNSA_ILi128EEENSA_ILi64EEESE_EEENS_6half_tENS5_IJNS4_6LayoutINS5_IJiNS5_IJNSA_ILi2EEEiEEEiEEENS5_IJlNS5_IJSB_SJ_EEElEEEEENSI_INS5_IJNS5_IJNS5_IJNSA_ILi8EEESJ_SP_EEEiEEENS5_IJNS5_IJNSA_ILi16EEESJ_NSA_ILi4EEEEEEiEEEiEEENS5_IJNS5_IJNS5_IJSE_SS_NSA_ILi2048EEEEEENSA_ILi16384EEEEEENS5_IJNS5_IJSB_NSA_ILi1024EEENSA_ILi32EEEEEElEEElEEEEEEEESH_NS5_IJlSB_lEEENS4_8TiledMMAINS4_8MMA_AtomIJNS4_27SM100_MMA_F16BF16_SS_SPARSEISH_SH_fLi128ELi64ELNS4_4UMMA5MajorE0ELS1D_0ELNS1C_7ScaleInE0ELS1E_0EEEEEENSI_ISC_NS5_IJNSA_ILi0EEES1H_S1H_EEEEENS5_IJNS4_10UnderscoreES1K_S1K_EEEEENS4_13SM90_TMA_LOADENS4_14ComposedLayoutINS4_7SwizzleILi3ELi4ELi3EEENS4_25smem_sparse_ptr_flag_bitsILi2ELi16EEENSI_INS5_IJNS5_IJSB_SP_EEENS5_IJSJ_SF_EEEEEENS5_IJNS5_IJS1H_SE_EEESM_EEEEEEEvNS4_8identityES1N_NS1O_IS1Q_NS4_18smem_ptr_flag_bitsILi16EEENSI_INS5_IJSP_SF_EEENS5_IJSF_SB_EEEEEEEvS20_EENS_8epilogue10collective18CollectiveEpilogueINS28_23Sm100TmaWarpSpecializedILi4ELi2ELi16ELb1ELb0EEEJSG_NS5_IJNSI_ISE_SB_EENSI_ISS_SB_EEEEEfNS5_IJSB_llEEEfS2G_NS28_6fusion15FusionCallbacksIS2C_NS2H_17LinearCombinationIffffLNS_15FloatRoundStyleE2EEESG_S2F_JEEENS4_5SM1004TMEM4LOAD26SM100_TMEM_LOAD_32dp32b16xES1N_NS1O_INS1P_ILi2ELi5ELi2EEENS21_ILi32EEENSI_INS5_IJS12_ST_EEENS5_IJSB_S12_EEEEEEENS4_39AutoVectorizingCopyWithAssumedAlignmentILi128EEENS4_14SM90_TMA_STOREES2W_S2Y_S2Y_EEEvvEEEEvNT_6ParamsE,@function
        .size           _ZN7cutlass13device_kernelINS_4gemm6kernel13GemmUniversalIN4cute5tupleIJiiiiEEENS1_10collective13CollectiveMmaINS1_41MainloopSm100TmaUmmaWarpSpecializedSparseILi5ELi2ELi2ENS5_IJNS4_1CILi1EEESB_SB_EEEEENS5_IJNSA_ILi128EEENSA_ILi64EEESE_EEENS_6half_tENS5_IJNS4_6LayoutINS5_IJiNS5_IJNSA_ILi2EEEiEEEiEEENS5_IJlNS5_IJSB_SJ_EEElEEEEENSI_INS5_IJNS5_IJNS5_IJNSA_ILi8EEESJ_SP_EEEiEEENS5_IJNS5_IJNSA_ILi16EEESJ_NSA_ILi4EEEEEEiEEEiEEENS5_IJNS5_IJNS5_IJSE_SS_NSA_ILi2048EEEEEENSA_ILi16384EEEEEENS5_IJNS5_IJSB_NSA_ILi1024EEENSA_ILi32EEEEEElEEElEEEEEEEESH_NS5_IJlSB_lEEENS4_8TiledMMAINS4_8MMA_AtomIJNS4_27SM100_MMA_F16BF16_SS_SPARSEISH_SH_fLi128ELi64ELNS4_4UMMA5MajorE0ELS1D_0ELNS1C_7ScaleInE0ELS1E_0EEEEEENSI_ISC_NS5_IJNSA_ILi0EEES1H_S1H_EEEEENS5_IJNS4_10UnderscoreES1K_S1K_EEEEENS4_13SM90_TMA_LOADENS4_14ComposedLayoutINS4_7SwizzleILi3ELi4ELi3EEENS4_25smem_sparse_ptr_flag_bitsILi2ELi16EEENSI_INS5_IJNS5_IJSB_SP_EEENS5_IJSJ_SF_EEEEEENS5_IJNS5_IJS1H_SE_EEESM_EEEEEEEvNS4_8identityES1N_NS1O_IS1Q_NS4_18smem_ptr_flag_bitsILi16EEENSI_INS5_IJSP_SF_EEENS5_IJSF_SB_EEEEEEEvS20_EENS_8epilogue10collective18CollectiveEpilogueINS28_23Sm100TmaWarpSpecializedILi4ELi2ELi16ELb1ELb0EEEJSG_NS5_IJNSI_ISE_SB_EENSI_ISS_SB_EEEEEfNS5_IJSB_llEEEfS2G_NS28_6fusion15FusionCallbacksIS2C_NS2H_17LinearCombinationIffffLNS_15FloatRoundStyleE2EEESG_S2F_JEEENS4_5SM1004TMEM4LOAD26SM100_TMEM_LOAD_32dp32b16xES1N_NS1O_INS1P_ILi2ELi5ELi2EEENS21_ILi32EEENSI_INS5_IJS12_ST_EEENS5_IJSB_S12_EEEEEEENS4_39AutoVectorizingCopyWithAssumedAlignmentILi128EEENS4_14SM90_TMA_STOREES2W_S2Y_S2Y_EEEvvEEEEvNT_6ParamsE,(.L_x_164 - _ZN7cutlass13device_kernelINS_4gemm6kernel13GemmUniversalIN4cute5tupleIJiiiiEEENS1_10collective13CollectiveMmaINS1_41MainloopSm100TmaUmmaWarpSpecializedSparseILi5ELi2ELi2ENS5_IJNS4_1CILi1EEESB_SB_EEEEENS5_IJNSA_ILi128EEENSA_ILi64EEESE_EEENS_6half_tENS5_IJNS4_6LayoutINS5_IJiNS5_IJNSA_ILi2EEEiEEEiEEENS5_IJlNS5_IJSB_SJ_EEElEEEEENSI_INS5_IJNS5_IJNS5_IJNSA_ILi8EEESJ_SP_EEEiEEENS5_IJNS5_IJNSA_ILi16EEESJ_NSA_ILi4EEEEEEiEEEiEEENS5_IJNS5_IJNS5_IJSE_SS_NSA_ILi2048EEEEEENSA_ILi16384EEEEEENS5_IJNS5_IJSB_NSA_ILi1024EEENSA_ILi32EEEEEElEEElEEEEEEEESH_NS5_IJlSB_lEEENS4_8TiledMMAINS4_8MMA_AtomIJNS4_27SM100_MMA_F16BF16_SS_SPARSEISH_SH_fLi128ELi64ELNS4_4UMMA5MajorE0ELS1D_0ELNS1C_7ScaleInE0ELS1E_0EEEEEENSI_ISC_NS5_IJNSA_ILi0EEES1H_S1H_EEEEENS5_IJNS4_10UnderscoreES1K_S1K_EEEEENS4_13SM90_TMA_LOADENS4_14ComposedLayoutINS4_7SwizzleILi3ELi4ELi3EEENS4_25smem_sparse_ptr_flag_bitsILi2ELi16EEENSI_INS5_IJNS5_IJSB_SP_EEENS5_IJSJ_SF_EEEEEENS5_IJNS5_IJS1H_SE_EEESM_EEEEEEEvNS4_8identityES1N_NS1O_IS1Q_NS4_18smem_ptr_flag_bitsILi16EEENSI_INS5_IJSP_SF_EEENS5_IJSF_SB_EEEEEEEvS20_EENS_8epilogue10collective18CollectiveEpilogueINS28_23Sm100TmaWarpSpecializedILi4ELi2ELi16ELb1ELb0EEEJSG_NS5_IJNSI_ISE_SB_EENSI_ISS_SB_EEEEEfNS5_IJSB_llEEEfS2G_NS28_6fusion15FusionCallbacksIS2C_NS2H_17LinearCombinationIffffLNS_15FloatRoundStyleE2EEESG_S2F_JEEENS4_5SM1004TMEM4LOAD26SM100_TMEM_LOAD_32dp32b16xES1N_NS1O_INS1P_ILi2ELi5ELi2EEENS21_ILi32EEENSI_INS5_IJS12_ST_EEENS5_IJSB_S12_EEEEEEENS4_39AutoVectorizingCopyWithAssumedAlignmentILi128EEENS4_14SM90_TMA_STOREES2W_S2Y_S2Y_EEEvvEEEEvNT_6ParamsE)
        .other          _ZN7cutlass13device_kernelINS_4gemm6kernel13GemmUniversalIN4cute5tupleIJiiiiEEENS1_10collective13CollectiveMmaINS1_41MainloopSm100TmaUmmaWarpSpecializedSparseILi5ELi2ELi2ENS5_IJNS4_1CILi1EEESB_SB_EEEEENS5_IJNSA_ILi128EEENSA_ILi64EEESE_EEENS_6half_tENS5_IJNS4_6LayoutINS5_IJiNS5_IJNSA_ILi2EEEiEEEiEEENS5_IJlNS5_IJSB_SJ_EEElEEEEENSI_INS5_IJNS5_IJNS5_IJNSA_ILi8EEESJ_SP_EEEiEEENS5_IJNS5_IJNSA_ILi16EEESJ_NSA_ILi4EEEEEEiEEEiEEENS5_IJNS5_IJNS5_IJSE_SS_NSA_ILi2048EEEEEENSA_ILi16384EEEEEENS5_IJNS5_IJSB_NSA_ILi1024EEENSA_ILi32EEEEEElEEElEEEEEEEESH_NS5_IJlSB_lEEENS4_8TiledMMAINS4_8MMA_AtomIJNS4_27SM100_MMA_F16BF16_SS_SPARSEISH_SH_fLi128ELi64ELNS4_4UMMA5MajorE0ELS1D_0ELNS1C_7ScaleInE0ELS1E_0EEEEEENSI_ISC_NS5_IJNSA_ILi0EEES1H_S1H_EEEEENS5_IJNS4_10UnderscoreES1K_S1K_EEEEENS4_13SM90_TMA_LOADENS4_14ComposedLayoutINS4_7SwizzleILi3ELi4ELi3EEENS4_25smem_sparse_ptr_flag_bitsILi2ELi16EEENSI_INS5_IJNS5_IJSB_SP_EEENS5_IJSJ_SF_EEEEEENS5_IJNS5_IJS1H_SE_EEESM_EEEEEEEvNS4_8identityES1N_NS1O_IS1Q_NS4_18smem_ptr_flag_bitsILi16EEENSI_INS5_IJSP_SF_EEENS5_IJSF_SB_EEEEEEEvS20_EENS_8epilogue10collective18CollectiveEpilogueINS28_23Sm100TmaWarpSpecializedILi4ELi2ELi16ELb1ELb0EEEJSG_NS5_IJNSI_ISE_SB_EENSI_ISS_SB_EEEEEfNS5_IJSB_llEEEfS2G_NS28_6fusion15FusionCallbacksIS2C_NS2H_17LinearCombinationIffffLNS_15FloatRoundStyleE2EEESG_S2F_JEEENS4_5SM1004TMEM4LOAD26SM100_TMEM_LOAD_32dp32b16xES1N_NS1O_INS1P_ILi2ELi5ELi2EEENS21_ILi32EEENSI_INS5_IJS12_ST_EEENS5_IJSB_S12_EEEEEEENS4_39AutoVectorizingCopyWithAssumedAlignmentILi128EEENS4_14SM90_TMA_STOREES2W_S2Y_S2Y_EEEvvEEEEvNT_6ParamsE,@"STO_CUDA_ENTRY STV_DEFAULT"
_ZN7cutlass13device_kernelINS_4gemm6kernel13GemmUniversalIN4cute5tupleIJiiiiEEENS1_10collective13CollectiveMmaINS1_41MainloopSm100TmaUmmaWarpSpecializedSparseILi5ELi2ELi2ENS5_IJNS4_1CILi1EEESB_SB_EEEEENS5_IJNSA_ILi128EEENSA_ILi64EEESE_EEENS_6half_tENS5_IJNS4_6LayoutINS5_IJiNS5_IJNSA_ILi2EEEiEEEiEEENS5_IJlNS5_IJSB_SJ_EEElEEEEENSI_INS5_IJNS5_IJNS5_IJNSA_ILi8EEESJ_SP_EEEiEEENS5_IJNS5_IJNSA_ILi16EEESJ_NSA_ILi4EEEEEEiEEEiEEENS5_IJNS5_IJNS5_IJSE_SS_NSA_ILi2048EEEEEENSA_ILi16384EEEEEENS5_IJNS5_IJSB_NSA_ILi1024EEENSA_ILi32EEEEEElEEElEEEEEEEESH_NS5_IJlSB_lEEENS4_8TiledMMAINS4_8MMA_AtomIJNS4_27SM100_MMA_F16BF16_SS_SPARSEISH_SH_fLi128ELi64ELNS4_4UMMA5MajorE0ELS1D_0ELNS1C_7ScaleInE0ELS1E_0EEEEEENSI_ISC_NS5_IJNSA_ILi0EEES1H_S1H_EEEEENS5_IJNS4_10UnderscoreES1K_S1K_EEEEENS4_13SM90_TMA_LOADENS4_14ComposedLayoutINS4_7SwizzleILi3ELi4ELi3EEENS4_25smem_sparse_ptr_flag_bitsILi2ELi16EEENSI_INS5_IJNS5_IJSB_SP_EEENS5_IJSJ_SF_EEEEEENS5_IJNS5_IJS1H_SE_EEESM_EEEEEEEvNS4_8identityES1N_NS1O_IS1Q_NS4_18smem_ptr_flag_bitsILi16EEENSI_INS5_IJSP_SF_EEENS5_IJSF_SB_EEEEEEEvS20_EENS_8epilogue10collective18CollectiveEpilogueINS28_23Sm100TmaWarpSpecializedILi4ELi2ELi16ELb1ELb0EEEJSG_NS5_IJNSI_ISE_SB_EENSI_ISS_SB_EEEEEfNS5_IJSB_llEEEfS2G_NS28_6fusion15FusionCallbacksIS2C_NS2H_17LinearCombinationIffffLNS_15FloatRoundStyleE2EEESG_S2F_JEEENS4_5SM1004TMEM4LOAD26SM100_TMEM_LOAD_32dp32b16xES1N_NS1O_INS1P_ILi2ELi5ELi2EEENS21_ILi32EEENSI_INS5_IJS12_ST_EEENS5_IJSB_S12_EEEEEEENS4_39AutoVectorizingCopyWithAssumedAlignmentILi128EEENS4_14SM90_TMA_STOREES2W_S2Y_S2Y_EEEvvEEEEvNT_6ParamsE:
[----:B------:R-:W1:Y:S01]  /*0000*/  LDC R1, c[0x0][0x37c] ;  /* 0x0000df00ff017b82 */ /* 0x000e620000000800 */
[----:B------:R-:W2:Y:S01]  /*0010*/  S2R R72, SR_TID.X ;  /* 0x0000000000487919 */ /* 0x000ea20000002100 */
[----:B------:R-:W3:Y:S01]  /*0020*/  LDCU.64 UR4, c[0x0][0xa90] ;  /* 0x00015200ff0477ac */ /* 0x000ee20008000a00 */
[----:B------:R-:W-:Y:S02]  /*0030*/  PRMT R59, RZ, 0x7610, R59 ;  /* 0x00007610ff3b7816 */ /* 0x000fe4000000003b */
[----:B------:R-:W-:Y:S01]  /*0040*/  ELECT P4, URZ, PT ;  /* 0x0000000000ff782f */ /* 0x000fe20003880000 */
[----:B------:R-:W4:Y:S01]  /*0050*/  LDCU.64 UR38, c[0x0][0x358] ;  /* 0x00006b00ff2677ac */ /* 0x000f220008000a00 */
[----:B---3--:R-:W-:-:S04]  /*0060*/  UISETP.NE.U32.AND UP0, UPT, UR4, URZ, UPT ;  /* 0x000000ff0400728c */ /* 0x008fc8000bf05070 */
[----:B------:R-:W-:Y:S01]  /*0070*/  UISETP.NE.AND.EX UP0, UPT, UR5, URZ, UPT, UP0 ;  /* 0x000000ff0500728c */ /* 0x000fe2000bf05300 */
[----:B--2---:R-:W-:-:S05]  /*0080*/  SHF.R.U32.HI R63, RZ, 0x5, R72 ;  /* 0x00000005ff3f7819 */ /* 0x004fca0000011648 */
[----:B------:R-:W2:Y:S02]  /*0090*/  SHFL.IDX PT, R0, R63, RZ, 0x1f ;  /* 0x00001fff3f007589 */ /* 0x000ea400000e0000 */
[----:B--2---:R-:W-:Y:S01]  /*00a0*/  R2UR UR8, R0 ;  /* 0x00000000000872ca */ /* 0x004fe200000e0000 */
[----:B-1--4-:R-:W-:-:S14]  /*00b0*/  BRA.U UP0, `(.L_x_0) ;  /* 0x00000001002c7547 */ /* 0x012fdc000b800000 */
[----:B------:R-:W1:Y:S02]  /*00c0*/  LDCU.64 UR6, c[0x0][0xa88] ;  /* 0x00015100ff0677ac */ /* 0x000e640008000a00 */
[----:B-1----:R-:W-:-:S04]  /*00d0*/  UISETP.NE.U32.AND UP0, UPT, UR6, URZ, UPT ;  /* 0x000000ff0600728c */ /* 0x002fc8000bf05070 */
[----:B------:R-:W-:-:S09]  /*00e0*/  UISETP.NE.AND.EX UP0, UPT, UR7, URZ, UPT, UP0 ;  /* 0x000000ff0700728c */ /* 0x000fd2000bf05300 */
[----:B------:R-:W-:Y:S05]  /*00f0*/  BRA.U !UP0, `(.L_x_1) ;  /* 0x0000000108107547 */ /* 0x000fea000b800000 */
[----:B------:R-:W1:Y:S02]  /*0100*/  LDC.64 R2, c[0x0][0xa88] ;  /* 0x0002a200ff027b82 */ /* 0x000e640000000a00 */
[----:B-1----:R1:W5:Y:S01]  /*0110*/  LDG.E R35, desc[UR38][R2.64] ;  /* 0x0000002602237981 */ /* 0x002362000c1e1900 */
[----:B------:R-:W-:Y:S01]  /*0120*/  HFMA2 R59, -RZ, RZ, 0, 5.9604644775390625e-08 ;  /* 0x00000001ff3b7431 */ /* 0x000fe200000001ff */
[----:B------:R-:W-:Y:S05]  /*0130*/  BRA `(.L_x_0) ;  /* 0x00000000000c7947 */ /* 0x000fea0003800000 */
.L_x_1:
[----:B------:R-:W1:Y:S01]  /*0140*/  LDCU UR6, c[0x0][0xa80] ;  /* 0x00015000ff0677ac */ /* 0x000e620008000800 */
[----:B------:R-:W-:Y:S01]  /*0150*/  HFMA2 R59, -RZ, RZ, 0, 5.9604644775390625e-08 ;  /* 0x00000001ff3b7431 */ /* 0x000fe200000001ff */
[----:B-1----:R-:W-:-:S07]  /*0160*/  MOV R35, UR6 ;  /* 0x0000000600237c02 */ /* 0x002fce0008000f00 */
.L_x_0:
[----:B------:R-:W2:Y:S02]  /*0170*/  LDCU.64 UR6, c[0x0][0xab0] ;  /* 0x00015600ff0677ac */ /* 0x000ea40008000a00 */
[----:B--2---:R-:W-:-:S04]  /*0180*/  UISETP.NE.U32.AND UP0, UPT, UR6, URZ, UPT ;  /* 0x000000ff0600728c */ /* 0x004fc8000bf05070 */
[----:B------:R-:W-:-:S09]  /*0190*/  UISETP.NE.AND.EX UP0, UPT, UR7, URZ, UPT, UP0 ;  /* 0x000000ff0700728c */ /* 0x000fd2000bf05300 */
[----:B------:R-:W-:Y:S05]  /*01a0*/  BRA.U UP0, `(.L_x_2) ;  /* 0x0000000100247547 */ /* 0x000fea000b800000 */
[----:B------:R-:W2:Y:S02]  /*01b0*/  LDCU.64 UR6, c[0x0][0xaa8] ;  /* 0x00015500ff0677ac */ /* 0x000ea40008000a00 */
[----:B--2---:R-:W-:-:S04]  /*01c0*/  UISETP.NE.U32.AND UP0, UPT, UR6, URZ, UPT ;  /* 0x000000ff0600728c */ /* 0x004fc8000bf05070 */
[----:B------:R-:W-:-:S09]  /*01d0*/  UISETP.NE.AND.EX UP0, UPT, UR7, URZ, UPT, UP0 ;  /* 0x000000ff0700728c */ /* 0x000fd2000bf05300 */
[----:B------:R-:W-:Y:S05]  /*01e0*/  BRA.U !UP0, `(.L_x_3) ;  /* 0x00000001080c7547 */ /* 0x000fea000b800000 */
[----:B------:R-:W2:Y:S02]  /*01f0*/  LDC.64 R32, c[0x0][0xaa8] ;  /* 0x0002aa00ff207b82 */ /* 0x000ea40000000a00 */
[----:B--2---:R2:W5:Y:S01]  /*0200*/  LDG.E R32, desc[UR38][R32.64] ;  /* 0x0000002620207981 */ /* 0x004562000c1e1900 */
[----:B------:R-:W-:Y:S05]  /*0210*/  BRA `(.L_x_2) ;  /* 0x0000000000087947 */ /* 0x000fea0003800000 */
.L_x_3:
[----:B------:R-:W2:Y:S02]  /*0220*/  LDCU UR6, c[0x0][0xaa0] ;  /* 0x00015400ff0677ac */ /* 0x000ea40008000800 */
[----:B--2---:R-:W-:Y:S02]  /*0230*/  MOV R32, UR6 ;  /* 0x0000000600207c02 */ /* 0x004fe40008000f00 */
.L_x_2:
[----:B------:R-:W-:Y:S01]  /*0240*/  IMAD.U32 R0, RZ, RZ, UR8 ;  /* 0x00000008ff007e24 */ /* 0x000fe2000f8e00ff */
[----:B------:R-:W-:Y:S04]  /*0250*/  BSSY.RECONVERGENT B0, `(.L_x_4) ;  /* 0x000000f000007945 */ /* 0x000fe80003800200 */
[C---:B------:R-:W-:Y:S02]  /*0260*/  ISETP.NE.OR P1, PT, R0.reuse, 0x1, !P4 ;  /* 0x000000010000780c */ /* 0x040fe40006725670 */
[----:B------:R-:W-:-:S11]  /*0270*/  ISETP.NE.OR P0, PT, R0, 0x3, !P4 ;  /* 0x000000030000780c */ /* 0x000fd60006705670 */
[----:B------:R-:W-:Y:S05]  /*0280*/  @P1 BRA `(.L_x_5) ;  /* 0x00000000002c1947 */ /* 0x000fea0003800000 */
[----:B------:R-:W3:Y:S02]  /*0290*/  LDCU.64 UR6, c[0x0][0x348] ;  /* 0x00006900ff0677ac */ /* 0x000ee40008000a00 */
[----:B---3--:R-:W-:Y:S02]  /*02a0*/  UIADD3 UR12, UP2, UPT, UR6, 0x80, URZ ;  /* 0x00000080060c7890 */ /* 0x008fe4000ff5e0ff */
[----:B------:R-:W-:Y:S02]  /*02b0*/  UIADD3 UR10, UP1, UPT, UR6, 0x280, URZ ;  /* 0x00000280060a7890 */ /* 0x000fe4000ff3e0ff */
[----:B------:R-:W-:Y:S02]  /*02c0*/  UIADD3 UR6, UP0, UPT, UR6, 0x180, URZ ;  /* 0x0000018006067890 */ /* 0x000fe4000ff1e0ff */
[----:B------:R-:W-:Y:S02]  /*02d0*/  UIADD3.X UR13, UPT, UPT, URZ, UR7, URZ, UP2, !UPT ;  /* 0x00000007ff0d7290 */ /* 0x000fe400097fe4ff */
[----:B------:R-:W-:-:S02]  /*02e0*/  UIADD3.X UR11, UPT, UPT, URZ, UR7, URZ, UP1, !UPT ;  /* 0x00000007ff0b7290 */ /* 0x000fc40008ffe4ff */
[----:B------:R-:W-:-:S05]  /*02f0*/  UIADD3.X UR7, UPT, UPT, URZ, UR7, URZ, UP0, !UPT ;  /* 0x00000007ff077290 */ /* 0x000fca00087fe4ff */
[----:B------:R3:W-:Y:S02]  /*0300*/  UTMACCTL.PF [UR12] ;  /* 0x000000000c0079b9 */ /* 0x0007e40008040000 */
[----:B------:R3:W-:Y:S02]  /*0310*/  UTMACCTL.PF [UR10] ;  /* 0x000000000a0079b9 */ /* 0x0007e40008040000 */
[----:B------:R3:W-:Y:S02]  /*0320*/  UTMACCTL.PF [UR6] ;  /* 0x00000000060079b9 */ /* 0x0007e40008040000 */
[----:B---3--:R-:W-:Y:S01]  /*0330*/  NOP ;  /* 0x0000000000007918 */ /* 0x008fe20000000000 */
.L_x_5:
[----:B------:R-:W-:Y:S05]  /*0340*/  BSYNC.RECONVERGENT B0 ;  /* 0x0000000000007941 */ /* 0x000fea0003800200 */
.L_x_4:
[----:B------:R-:W-:Y:S04]  /*0350*/  BSSY.RECONVERGENT B0, `(.L_x_6) ;  /* 0x000000a000007945 */ /* 0x000fe80003800200 */
[----:B------:R-:W-:Y:S05]  /*0360*/  @P0 BRA `(.L_x_7) ;  /* 0x0000000000200947 */ /* 0x000fea0003800000 */
[----:B------:R-:W3:Y:S02]  /*0370*/  LDCU.64 UR6, c[0x0][0x348] ;  /* 0x00006900ff0677ac */ /* 0x000ee40008000a00 */
[----:B---3--:R-:W-:Y:S02]  /*0380*/  UIADD3 UR10, UP1, UPT, UR6, 0x780, URZ ;  /* 0x00000780060a7890 */ /* 0x008fe4000ff3e0ff */
[----:B------:R-:W-:Y:S02]  /*0390*/  UIADD3 UR6, UP0, UPT, UR6, 0x880, URZ ;  /* 0x0000088006067890 */ /* 0x000fe4000ff1e0ff */
[----:B------:R-:W-:Y:S02]  /*03a0*/  UIADD3.X UR11, UPT, UPT, URZ, UR7, URZ, UP1, !UPT ;  /* 0x00000007ff0b7290 */ /* 0x000fe40008ffe4ff */
[----:B------:R-:W-:-:S07]  /*03b0*/  UIADD3.X UR7, UPT, UPT, URZ, UR7, URZ, UP0, !UPT ;  /* 0x00000007ff077290 */ /* 0x000fce00087fe4ff */
[----:B------:R3:W-:Y:S02]  /*03c0*/  UTMACCTL.PF [UR10] ;  /* 0x000000000a0079b9 */ /* 0x0007e40008040000 */
[----:B------:R3:W-:Y:S02]  /*03d0*/  UTMACCTL.PF [UR6] ;  /* 0x00000000060079b9 */ /* 0x0007e40008040000 */
[----:B---3--:R-:W-:Y:S01]  /*03e0*/  NOP ;  /* 0x0000000000007918 */ /* 0x008fe20000000000 */
.L_x_7:
[----:B------:R-:W-:Y:S05]  /*03f0*/  BSYNC.RECONVERGENT B0 ;  /* 0x0000000000007941 */ /* 0x000fea0003800200 */
.L_x_6:
[----:B------:R-:W3:Y:S01]  /*0400*/  LDCU.64 UR6, c[0x0][0xa88] ;  /* 0x00015100ff0677ac */ /* 0x000ee20008000a00 */
[----:B------:R-:W-:Y:S02]  /*0410*/  UISETP.EQ.U32.AND UP1, UPT, UR4, URZ, UPT ;  /* 0x000000ff0400728c */ /* 0x000fe4000bf22070 */
[----:B------:R-:W-:Y:S02]  /*0420*/  UPLOP3.LUT UP2, UPT, UPT, UPT, UPT, 0x80, 0x8 ;  /* 0x000000000008789c */ /* 0x000fe40003f4f070 */
[----:B---3--:R-:W-:-:S04]  /*0430*/  UISETP.NE.U32.AND UP0, UPT, UR6, URZ, UPT ;  /* 0x000000ff0600728c */ /* 0x008fc8000bf05070 */
[----:B------:R-:W-:-:S04]  /*0440*/  UISETP.NE.AND.EX UP0, UPT, UR7, URZ, UPT, UP0 ;  /* 0x000000ff0700728c */ /* 0x000fc8000bf05300 */
[----:B------:R-:W-:-:S04]  /*0450*/  UISETP.EQ.OR.EX UP3, UPT, UR5, URZ, !UP0, UP1 ;  /* 0x000000ff0500728c */ /* 0x000fc8000c762710 */
[----:B------:R-:W-:-:S05]  /*0460*/  UP2UR UR50, UPR, URZ, 0x8 ;  /* 0x00000008ff327883 */ /* 0x000fca0008000000 */
[----:B------:R-:W-:Y:S07]  /*0470*/  BRA.U !UP3, `(.L_x_8) ;  /* 0x000000010b207547 */ /* 0x000fee000b800000 */
[----:B------:R-:W-:Y:S01]  /*0480*/  UISETP.NE.U32.AND UP1, UPT, UR4, URZ, UPT ;  /* 0x000000ff0400728c */ /* 0x000fe2000bf25070 */
[----:B-----5:R-:W-:Y:S01]  /*0490*/  FSETP.NEU.AND P0, PT, R35, RZ, PT ;  /* 0x000000ff2300720b */ /* 0x020fe20003f0d000 */
[----:B------:R-:W-:Y:S02]  /*04a0*/  USEL UR4, URZ, 0xffffffff, UP0 ;  /* 0xffffffffff047887 */ /* 0x000fe40008000000 */
[----:B------:R-:W-:-:S10]  /*04b0*/  UISETP.NE.AND.EX UP1, UPT, UR5, URZ, UPT, UP1 ;  /* 0x000000ff0500728c */ /* 0x000fd4000bf25310 */
[----:B------:R-:W-:Y:S01]  /*04c0*/  VOTEU.ANY UP0, P0 ;  /* 0x0000000000ff7886 */ /* 0x000fe20000000100 */
[----:B------:R-:W-:-:S04]  /*04d0*/  @!UP1 USEL UR4, URZ, 0xffffffff, UP0 ;  /* 0xffffffffff049887 */ /* 0x000fc80008000000 */
[----:B------:R-:W-:-:S04]  /*04e0*/  ULOP3.LUT UR4, UR4, 0x1, URZ, 0xc0, !UPT ;  /* 0x0000000104047892 */ /* 0x000fc8000f8ec0ff */
[----:B------:R-:W-:-:S11]  /*04f0*/  UISETP.NE.U32.AND UP2, UPT, UR4, 0x1, UPT ;  /* 0x000000010400788c */ /* 0x000fd6000bf45070 */
.L_x_8:
[----:B-1----:R-:W1:Y:S01]  /*0500*/  SHFL.IDX PT, R2, R63, RZ, 0x1f ;  /* 0x00001fff3f027589 */ /* 0x002e6200000e0000 */
[----:B------:R-:W-:Y:S01]  /*0510*/  UISETP.EQ.AND UP0, UPT, UR8, 0x3, UP2 ;  /* 0x000000030800788c */ /* 0x000fe20009702270 */
[----:B-1----:R-:W-:-:S13]  /*0520*/  ISETP.NE.AND P0, PT, R2, RZ, PT ;  /* 0x000000ff0200720c */ /* 0x002fda0003f05270 */
[----:B------:R-:W-:Y:S05]  /*0530*/  @P0 BRA `(.L_x_9) ;  /* 0x0000000000500947 */ /* 0x000fea0003800000 */
[----:B------:R-:W1:Y:S01]  /*0540*/  S2UR UR5, SR_CgaCtaId ;  /* 0x00000000000579c3 */ /* 0x000e620000008800 */
[----:B------:R-:W-:Y:S01]  /*0550*/  UMOV UR6, 0x400 ;  /* 0x0000040000067882 */ /* 0x000fe20000000000 */
[----:B------:R-:W-:Y:S01]  /*0560*/  UMOV UR4, 0x1 ;  /* 0x0000000100047882 */ /* 0x000fe20000000000 */
[----:B------:R-:W-:Y:S01]  /*0570*/  ELECT P0, URZ, PT ;  /* 0x0000000000ff782f */ /* 0x000fe20003800000 */
[----:B-1----:R-:W-:Y:S02]  /*0580*/  ULEA UR5, UR5, UR6, 0x18 ;  /* 0x0000000605057291 */ /* 0x002fe4000f8ec0ff */
[----:B------:R-:W-:-:S04]  /*0590*/  UIADD3 UR6, UPT, UPT, -UR4, 0x100000, URZ ;  /* 0x0010000004067890 */ /* 0x000fc8000fffe1ff */
[----:B------:R-:W-:Y:S02]  /*05a0*/  USHF.L.U32 UR7, UR6, 0xb, URZ ;  /* 0x0000000b06077899 */ /* 0x000fe400080006ff */
[----:B------:R-:W-:Y:S01]  /*05b0*/  USHF.L.U32 UR6, UR6, 0x1, URZ ;  /* 0x0000000106067899 */ /* 0x000fe200080006ff */
[----:B------:R-:W1:Y:S11]  /*05c0*/  FENCE.VIEW.ASYNC.S ;  /* 0x00000000000073c6 */ /* 0x000e760000000000 */
[----:B-1----:R1:W3:Y:S01]  /*05d0*/  SYNCS.EXCH.64 URZ, [UR5], UR6 ;  /* 0x0000000605ff75b2 */ /* 0x0022e20008000100 */
[----:B------:R1:W4:Y:S01]  /*05e0*/  SYNCS.EXCH.64 URZ, [UR5+0x28], UR6 ;  /* 0x0000280605ff75b2 */ /* 0x0003220008000100 */
[----:B------:R1:W1:Y:S01]  /*05f0*/  SYNCS.EXCH.64 URZ, [UR5+0x8], UR6 ;  /* 0x0000080605ff75b2 */ /* 0x0002620008000100 */
[----:B------:R1:W1:Y:S01]  /*0600*/  SYNCS.EXCH.64 URZ, [UR5+0x30], UR6 ;  /* 0x0000300605ff75b2 */ /* 0x0002620008000100 */
[----:B------:R1:W1:Y:S01]  /*0610*/  SYNCS.EXCH.64 URZ, [UR5+0x10], UR6 ;  /* 0x0000100605ff75b2 */ /* 0x0002620008000100 */
[----:B------:R1:W1:Y:S01]  /*0620*/  SYNCS.EXCH.64 URZ, [UR5+0x38], UR6 ;  /* 0x0000380605ff75b2 */ /* 0x0002620008000100 */
[----:B------:R1:W1:Y:S01]  /*0630*/  SYNCS.EXCH.64 URZ, [UR5+0x18], UR6 ;  /* 0x0000180605ff75b2 */ /* 0x0002620008000100 */
[----:B------:R1:W1:Y:S01]  /*0640*/  SYNCS.EXCH.64 URZ, [UR5+0x40], UR6 ;  /* 0x0000400605ff75b2 */ /* 0x0002620008000100 */
[----:B------:R1:W1:Y:S01]  /*0650*/  SYNCS.EXCH.64 URZ, [UR5+0x20], UR6 ;  /* 0x0000200605ff75b2 */ /* 0x0002620008000100 */
[----:B------:R1:W1:Y:S01]  /*0660*/  SYNCS.EXCH.64 URZ, [UR5+0x48], UR6 ;  /* 0x0000480605ff75b2 */ /* 0x0002620008000100 */
[----:B------:R-:W-:Y:S01]  /*0670*/  NOP ;  /* 0x0000000000007918 */ /* 0x000fe20000000000 */
.L_x_9:
[----:B------:R-:W2:Y:S01]  /*0680*/  SHFL.IDX PT, R2, R63, RZ, 0x1f ;  /* 0x00001fff3f027589 */ /* 0x000ea200000e0000 */
[----:B------:R-:W-:Y:S01]  /*0690*/  NOP ;  /* 0x0000000000007918 */ /* 0x000fe20000000000 */
[----:B--2---:R-:W-:-:S13]  /*06a0*/  ISETP.NE.AND P0, PT, R2, 0x1, PT ;  /* 0x000000010200780c */ /* 0x004fda0003f05270 */
[----:B------:R-:W-:Y:S05]  /*06b0*/  @P0 BRA `(.L_x_10) ;  /* 0x0000000000580947 */ /* 0x000fea0003800000 */
[----:B-1----:R-:W1:Y:S01]  /*06c0*/  S2UR UR6, SR_CgaCtaId ;  /* 0x00000000000679c3 */ /* 0x002e620000008800 */
[----:B------:R-:W-:Y:S01]  /*06d0*/  UMOV UR7, 0x400 ;  /* 0x0000040000077882 */ /* 0x000fe20000000000 */
[----:B------:R-:W-:Y:S01]  /*06e0*/  UMOV UR5, 0x20 ;  /* 0x0000002000057882 */ /* 0x000fe20000000000 */
[----:B------:R-:W-:Y:S01]  /*06f0*/  UMOV UR4, 0x80 ;  /* 0x0000008000047882 */ /* 0x000fe20000000000 */
[----:B------:R-:W-:-:S04]  /*0700*/  UIADD3 UR10, UPT, UPT, -UR5, 0x100000, URZ ;  /* 0x00100000050a7890 */ /* 0x000fc8000fffe1ff */
[----:B------:R-:W-:Y:S02]  /*0710*/  USHF.L.U32 UR11, UR10, 0xb, URZ ;  /* 0x0000000b0a0b7899 */ /* 0x000fe400080006ff */
[----:B------:R-:W-:Y:S02]  /*0720*/  USHF.L.U32 UR10, UR10, 0x1, URZ ;  /* 0x000000010a0a7899 */ /* 0x000fe400080006ff */
[----:B------:R-:W-:-:S04]  /*0730*/  UIADD3 UR4, UPT, UPT, -UR4, 0x100000, URZ ;  /* 0x0010000004047890 */ /* 0x000fc8000fffe1ff */
[----:B------:R-:W-:Y:S02]  /*0740*/  USHF.L.U32 UR5, UR4, 0xb, URZ ;  /* 0x0000000b04057899 */ /* 0x000fe400080006ff */
[----:B------:R-:W-:Y:S01]  /*0750*/  USHF.L.U32 UR4, UR4, 0x1, URZ ;  /* 0x0000000104047899 */ /* 0x000fe200080006ff */
[----:B------:R-:W-:Y:S01]  /*0760*/  ELECT P0, URZ, PT ;  /* 0x0000000000ff782f */ /* 0x000fe20003800000 */
[----:B-1----:R-:W-:Y:S01]  /*0770*/  ULEA UR6, UR6, UR7, 0x18 ;  /* 0x0000000706067291 */ /* 0x002fe2000f8ec0ff */
[----:B------:R-:W1:Y:S11]  /*0780*/  FENCE.VIEW.ASYNC.S ;  /* 0x00000000000073c6 */ /* 0x000e760000000000 */
[----:B-1----:R2:W1:Y:S01]  /*0790*/  SYNCS.EXCH.64 URZ, [UR6+0x50], UR10 ;  /* 0x0000500a06ff75b2 */ /* 0x0024620008000100 */
[----:B------:R2:W1:Y:S01]  /*07a0*/  SYNCS.EXCH.64 URZ, [UR6+0x70], UR4 ;  /* 0x0000700406ff75b2 */ /* 0x0004620008000100 */
[----:B------:R2:W1:Y:S01]  /*07b0*/  SYNCS.EXCH.64 URZ, [UR6+0x58], UR10 ;  /* 0x0000580a06ff75b2 */ /* 0x0004620008000100 */
[----:B------:R2:W1:Y:S01]  /*07c0*/  SYNCS.EXCH.64 URZ, [UR6+0x78], UR4 ;  /* 0x0000780406ff75b2 */ /* 0x0004620008000100 */
[----:B------:R2:W1:Y:S01]  /*07d0*/  SYNCS.EXCH.64 URZ, [UR6+0x60], UR10 ;  /* 0x0000600a06ff75b2 */ /* 0x0004620008000100 */
[----:B------:R2:W1:Y:S01]  /*07e0*/  SYNCS.EXCH.64 URZ, [UR6+0x80], UR4 ;  /* 0x0000800406ff75b2 */ /* 0x0004620008000100 */
[----:B------:R2:W1:Y:S01]  /*07f0*/  SYNCS.EXCH.64 URZ, [UR6+0x68], UR10 ;  /* 0x0000680a06ff75b2 */ /* 0x0004620008000100 */
[----:B------:R2:W1:Y:S02]  /*0800*/  SYNCS.EXCH.64 URZ, [UR6+0x88], UR4 ;  /* 0x0000880406ff75b2 */ /* 0x0004640008000100 */
[----:B--2---:R-:W-:Y:S01]  /*0810*/  NOP ;  /* 0x0000000000007918 */ /* 0x004fe20000000000 */
.L_x_10:
[----:B------:R-:W2:Y:S01]  /*0820*/  SHFL.IDX PT, R2, R63, RZ, 0x1f ;  /* 0x00001fff3f027589 */ /* 0x000ea200000e0000 */
[----:B------:R-:W-:Y:S01]  /*0830*/  NOP ;  /* 0x0000000000007918 */ /* 0x000fe20000000000 */
[----:B--2---:R-:W-:-:S13]  /*0840*/  ISETP.NE.AND P0, PT, R2, 0x3, PT ;  /* 0x000000030200780c */ /* 0x004fda0003f05270 */
[----:B------:R-:W-:Y:S05]  /*0850*/  @P0 BRA `(.L_x_11) ;  /* 0x0000000000300947 */ /* 0x000fea0003800000 */
[----:B-1----:R-:W1:Y:S01]  /*0860*/  S2UR UR5, SR_CgaCtaId ;  /* 0x00000000000579c3 */ /* 0x002e620000008800 */
        /* <DEDUP_REMOVED lines=8> */
[----:B-1----:R2:W1:Y:S01]  /*08f0*/  SYNCS.EXCH.64 URZ, [UR5+0x90], UR6 ;  /* 0x0000900605ff75b2 */ /* 0x0024620008000100 */
[----:B------:R2:W1:Y:S02]  /*0900*/  SYNCS.EXCH.64 URZ, [UR5+0x98], UR6 ;  /* 0x0000980605ff75b2 */ /* 0x0004640008000100 */
[----:B--2---:R-:W-:Y:S01]  /*0910*/  NOP ;  /* 0x0000000000007918 */ /* 0x004fe20000000000 */
.L_x_11:
[----:B------:R-:W2:Y:S01]  /*0920*/  SHFL.IDX PT, R2, R63, RZ, 0x1f ;  /* 0x00001fff3f027589 */ /* 0x000ea200000e0000 */
[----:B------:R-:W-:Y:S01]  /*0930*/  NOP ;  /* 0x0000000000007918 */ /* 0x000fe20000000000 */
[----:B--2---:R-:W-:-:S13]  /*0940*/  ISETP.NE.AND P0, PT, R2, 0x4, PT ;  /* 0x000000040200780c */ /* 0x004fda0003f05270 */
[----:B------:R-:W-:Y:S05]  /*0950*/  @P0 BRA `(.L_x_12) ;  /* 0x00000000004c0947 */ /* 0x000fea0003800000 */
[----:B-1----:R-:W1:Y:S01]  /*0960*/  S2UR UR5, SR_CgaCtaId ;  /* 0x00000000000579c3 */ /* 0x002e620000008800 */
[----:B------:R-:W-:Y:S01]  /*0970*/  UMOV UR7, 0x100 ;  /* 0x0000010000077882 */ /* 0x000fe20000000000 */
[----:B------:R-:W-:Y:S01]  /*0980*/  UMOV UR6, 0x400 ;  /* 0x0000040000067882 */ /* 0x000fe20000000000 */
[----:B------:R-:W-:Y:S01]  /*0990*/  USEL UR7, UR7, 0xe0, UP2 ;  /* 0x000000e007077887 */ /* 0x000fe20009000000 */
[----:B------:R-:W-:Y:S01]  /*09a0*/  UMOV UR4, 0x1 ;  /* 0x0000000100047882 */ /* 0x000fe20000000000 */
[----:B------:R-:W-:Y:S01]  /*09b0*/  ELECT P0, URZ, PT ;  /* 0x0000000000ff782f */ /* 0x000fe20003800000 */
[----:B------:R-:W-:-:S04]  /*09c0*/  UIADD3 UR10, UPT, UPT, -UR4, 0x100000, URZ ;  /* 0x00100000040a7890 */ /* 0x000fc8000fffe1ff */
[----:B------:R-:W-:Y:S02]  /*09d0*/  USHF.L.U32 UR11, UR10, 0xb, URZ ;  /* 0x0000000b0a0b7899 */ /* 0x000fe400080006ff */
[----:B------:R-:W-:Y:S02]  /*09e0*/  USHF.L.U32 UR10, UR10, 0x1, URZ ;  /* 0x000000010a0a7899 */ /* 0x000fe400080006ff */
[----:B-1----:R-:W-:Y:S02]  /*09f0*/  ULEA UR5, UR5, UR6, 0x18 ;  /* 0x0000000605057291 */ /* 0x002fe4000f8ec0ff */
[----:B------:R-:W-:-:S04]  /*0a00*/  UIADD3 UR6, UPT, UPT, -UR7, 0x100000, URZ ;  /* 0x0010000007067890 */ /* 0x000fc8000fffe1ff */
[----:B------:R-:W-:Y:S02]  /*0a10*/  USHF.L.U32 UR7, UR6, 0xb, URZ ;  /* 0x0000000b06077899 */ /* 0x000fe400080006ff */
[----:B------:R-:W-:Y:S01]  /*0a20*/  USHF.L.U32 UR6, UR6, 0x1, URZ ;  /* 0x0000000106067899 */ /* 0x000fe200080006ff */
[----:B------:R-:W1:Y:S03]  /*0a30*/  FENCE.VIEW.ASYNC.S ;  /* 0x00000000000073c6 */ /* 0x000e660000000000 */
[----:B-1----:R2:W1:Y:S08]  /*0a40*/  SYNCS.EXCH.64 URZ, [UR5+0xa0], UR10 ;  /* 0x0000a00a05ff75b2 */ /* 0x0024700008000100 */
[----:B------:R2:W1:Y:S01]  /*0a50*/  SYNCS.EXCH.64 URZ, [UR5+0xb0], UR6 ;  /* 0x0000b00605ff75b2 */ /* 0x0004620008000100 */
[----:B------:R2:W1:Y:S01]  /*0a60*/  SYNCS.EXCH.64 URZ, [UR5+0xa8], UR10 ;  /* 0x0000a80a05ff75b2 */ /* 0x0004620008000100 */
[----:B------:R2:W1:Y:S02]  /*0a70*/  SYNCS.EXCH.64 URZ, [UR5+0xb8], UR6 ;  /* 0x0000b80605ff75b2 */ /* 0x0004640008000100 */
[----:B--2---:R-:W-:Y:S01]  /*0a80*/  NOP ;  /* 0x0000000000007918 */ /* 0x004fe20000000000 */
.L_x_12:
        /* <DEDUP_REMOVED lines=20> */
[----:B------:R2:W1:Y:S02]  /*0bd0*/  SYNCS.EXCH.64 URZ, [UR6+0xd8], UR4 ;  /* 0x0000d80406ff75b2 */ /* 0x0004640008000100 */
[----:B--2---:R-:W-:Y:S01]  /*0be0*/  NOP ;  /* 0x0000000000007918 */ /* 0x004fe20000000000 */
.L_x_13:
[----:B------:R-:W2:Y:S01]  /*0bf0*/  SHFL.IDX PT, R2, R63, RZ, 0x1f ;  /* 0x00001fff3f027589 */ /* 0x000ea200000e0000 */
[----:B------:R-:W1:Y:S01]  /*0c00*/  S2UR UR11, SR_CTAID.X ;  /* 0x00000000000b79c3 */ /* 0x000e620000002500 */
[----:B------:R-:W-:Y:S01]  /*0c10*/  NOP ;  /* 0x0000000000007918 */ /* 0x000fe20000000000 */
[----:B--2---:R-:W-:-:S13]  /*0c20*/  ISETP.NE.AND P0, PT, R2, 0x3, PT ;  /* 0x000000030200780c */ /* 0x004fda0003f05270 */
[----:B-1----:R-:W-:Y:S05]  /*0c30*/  @P0 BRA `(.L_x_14) ;  /* 0x0000000000380947 */ /* 0x002fea0003800000 */
        /* <DEDUP_REMOVED lines=9> */
[----:B-1----:R1:W2:Y:S01]  /*0cd0*/  SYNCS.EXCH.64 URZ, [UR5+0xe0], UR6 ;  /* 0x0000e00605ff75b2 */ /* 0x0022a20008000100 */
[----:B------:R1:W1:Y:S01]  /*0ce0*/  SYNCS.EXCH.64 URZ, [UR5+0xf0], UR6 ;  /* 0x0000f00605ff75b2 */ /* 0x0002620008000100 */
[----:B------:R1:W1:Y:S01]  /*0cf0*/  SYNCS.EXCH.64 URZ, [UR5+0xe8], UR6 ;  /* 0x0000e80605ff75b2 */ /* 0x0002620008000100 */
[----:B------:R1:W1:Y:S01]  /*0d00*/  SYNCS.EXCH.64 URZ, [UR5+0xf8], UR6 ;  /* 0x0000f80605ff75b2 */ /* 0x0002620008000100 */
[----:B------:R-:W-:Y:S01]  /*0d10*/  NOP ;  /* 0x0000000000007918 */ /* 0x000fe20000000000 */
.L_x_14:
[----:B------:R-:W3:Y:S01]  /*0d20*/  S2UR UR4, SR_CTAID.Y ;  /* 0x00000000000479c3 */ /* 0x000ee20000002600 */
[----:B------:R-:W-:-:S05]  /*0d30*/  CS2R.32 R58, SR_CgaSize ;  /* 0x00000000003a7805 */ /* 0x000fca0000008a00 */
[----:B------:R-:W-:-:S05]  /*0d40*/  IMAD R58, R58, -0xa0, RZ ;  /* 0xffffff603a3a7824 */ /* 0x000fca00078e02ff */
[----:B-1----:R-:W-:-:S14]  /*0d50*/  R2UR UR5, R58 ;  /* 0x000000003a0572ca */ /* 0x002fdc00000e0000 */
[----:B------:R-:W1:Y:S01]  /*0d60*/  LDCU UR5, c[0x0][UR5+0x2b4] ;  /* 0x00005680050577ac */ /* 0x000e620008000800 */
[----:B------:R-:W-:Y:S01]  /*0d70*/  I2FP.F32.U32 R5, UR11 ;  /* 0x0000000b00057c45 */ /* 0x000fe20008201000 */
[----:B------:R-:W-:Y:S01]  /*0d80*/  NOP ;  /* 0x0000000000007918 */ /* 0x000fe20000000000 */
[----:B------:R-:W-:-:S05]  /*0d90*/  CS2R.32 R58, SR_CgaSize ;  /* 0x00000000003a7805 */ /* 0x000fca0000008a00 */
[----:B------:R-:W-:-:S05]  /*0da0*/  IMAD R58, R58, -0xa0, RZ ;  /* 0xffffff603a3a7824 */ /* 0x000fca00078e02ff */
[----:B------:R-:W-:-:S14]  /*0db0*/  R2UR UR6, R58 ;  /* 0x000000003a0672ca */ /* 0x000fdc00000e0000 */
[----:B------:R-:W4:Y:S01]  /*0dc0*/  LDCU UR6, c[0x0][UR6+0x2b0] ;  /* 0x00005600060677ac */ /* 0x000f220008000800 */
[----:B------:R-:W2:Y:S01]  /*0dd0*/  LDC R10, c[0x0][0xd24] ;  /* 0x00034900ff0a7b82 */ /* 0x000ea20000000800 */
[----:B------:R-:W-:-:S05]  /*0de0*/  CS2R.32 R2, SR_CgaSize ;  /* 0x0000000000027805 */ /* 0x000fca0000008a00 */
[----:B------:R-:W-:-:S06]  /*0df0*/  IMAD R2, R2, -0xa0, RZ ;  /* 0xffffff6002027824 */ /* 0x000fcc00078e02ff */
[----:B------:R-:W2:Y:S01]  /*0e00*/  LDC R2, c[0x0][R2+0x2a4] ;  /* 0x0000a90002027b82 */ /* 0x000ea20000000800 */
[----:B----4-:R-:W-:Y:S01]  /*0e10*/  FMUL R5, R5, UR6 ;  /* 0x0000000605057c20 */ /* 0x010fe20008400000 */
[----:B---3--:R-:W-:Y:S02]  /*0e20*/  I2FP.F32.U32 R4, UR4 ;  /* 0x0000000400047c45 */ /* 0x008fe40008201000 */
[----:B------:R-:W-:-:S05]  /*0e30*/  CS2R.32 R3, SR_CgaSize ;  /* 0x0000000000037805 */ /* 0x000fca0000008a00 */
[----:B------:R-:W-:-:S06]  /*0e40*/  IMAD R3, R3, -0xa0, RZ ;  /* 0xffffff6003037824 */ /* 0x000fcc00078e02ff */
[----:B------:R-:W3:Y:S01]  /*0e50*/  LDC R3, c[0x0][R3+0x2a0] ;  /* 0x0000a80003037b82 */ /* 0x000ee20000000800 */
[----:B------:R-:W-:Y:S01]  /*0e60*/  MOV R33, UR4 ;  /* 0x0000000400217c02 */ /* 0x000fe20008000f00 */
[----:B------:R-:W4:Y:S01]  /*0e70*/  F2I.U32.TRUNC.NTZ R58, R5 ;  /* 0x00000005003a7305 */ /* 0x000f22000020f000 */
[----:B-1----:R-:W-:-:S05]  /*0e80*/  FMUL R4, R4, UR5 ;  /* 0x0000000504047c20 */ /* 0x002fca0008400000 */
[----:B--2---:R-:W-:Y:S01]  /*0e90*/  BAR.SYNC.DEFER_BLOCKING 0x0 ;  /* 0x0000000000007b1d */ /* 0x004fe20000010000 */
[----:B------:R-:W-:-:S05]  /*0ea0*/  ISETP.GE.AND P0, PT, R10, 0x1, PT ;  /* 0x000000010a00780c */ /* 0x000fca0003f06270 */
[----:B------:R-:W1:Y:S02]  /*0eb0*/  F2I.U32.TRUNC.NTZ R51, R4 ;  /* 0x0000000400337305 */ /* 0x000e64000020f000 */
[----:B------:R-:W2:Y:S01]  /*0ec0*/  S2UR UR36, SR_CTAID.Z ;  /* 0x00000000002479c3 */ /* 0x000ea20000002700 */
[----:B----4-:R-:W-:-:S05]  /*0ed0*/  IADD3 R58, PT, PT, -R58, RZ, RZ ;  /* 0x000000ff3a3a7210 */ /* 0x010fca0007ffe1ff */
[----:B---3--:R-:W-:Y:S01]  /*0ee0*/  IMAD R58, R3, R58, UR11 ;  /* 0x0000000b033a7e24 */ /* 0x008fe2000f8e023a */
[----:B-1----:R-:W-:-:S05]  /*0ef0*/  IADD3 R51, PT, PT, -R51, RZ, RZ ;  /* 0x000000ff33337210 */ /* 0x002fca0007ffe1ff */
[----:B------:R-:W-:Y:S01]  /*0f00*/  IMAD R51, R2, R51, UR4 ;  /* 0x0000000402337e24 */ /* 0x000fe2000f8e0233 */
[----:B--2---:R-:W-:Y:S06]  /*0f10*/  @!P0 BRA `(.L_x_15) ;  /* 0x0000000000c08947 */ /* 0x004fec0003800000 */
[----:B------:R-:W1:Y:S01]  /*0f20*/  LDC.64 R4, c[0x0][0xd18] ;  /* 0x00034600ff047b82 */ /* 0x000e620000000a00 */
[----:B------:R-:W-:-:S07]  /*0f30*/  ISETP.NE.AND P0, PT, R10, 0x1, PT ;  /* 0x000000010a00780c */ /* 0x000fce0003f05270 */
[----:B------:R-:W2:Y:S08]  /*0f40*/  LDC R9, c[0x0][0xd0c] ;  /* 0x00034300ff097b82 */ /* 0x000eb00000000800 */
[----:B------:R-:W3:Y:S08]  /*0f50*/  LDC R13, c[0x0][0x370] ;  /* 0x0000dc00ff0d7b82 */ /* 0x000ef00000000800 */
[----:B------:R-:W4:Y:S01]  /*0f60*/  LDC R11, c[0x0][0x374] ;  /* 0x0000dd00ff0b7b82 */ /* 0x000f220000000800 */
[----:B-1----:R-:W-:-:S07]  /*0f70*/  ISETP.NE.AND P1, PT, R4, 0x1, PT ;  /* 0x000000010400780c */ /* 0x002fce0003f25270 */
[----:B------:R-:W3:Y:S01]  /*0f80*/  LDC.64 R6, c[0x0][0xd10] ;  /* 0x00034400ff067b82 */ /* 0x000ee20000000a00 */
[----:B--2---:R-:W-:-:S07]  /*0f90*/  ISETP.NE.AND P2, PT, R9, 0x1, PT ;  /* 0x000000010900780c */ /* 0x004fce0003f45270 */
[----:B------:R-:W1:Y:S08]  /*0fa0*/  LDC R8, c[0x0][0xd20] ;  /* 0x00034800ff087b82 */ /* 0x000e700000000800 */
[----:B------:R-:W2:Y:S01]  /*0fb0*/  LDC.64 R2, c[0x0][0xd28] ;  /* 0x00034a00ff027b82 */ /* 0x000ea20000000a00 */
[----:B----4-:R-:W-:-:S04]  /*0fc0*/  IMAD.HI.U32 R15, R11, R5, RZ ;  /* 0x000000050b0f7227 */ /* 0x010fc800078e00ff */
[----:B------:R-:W-:-:S04]  /*0fd0*/  IMAD.HI.U32 R5, R33, R5, RZ ;  /* 0x0000000521057227 */ /* 0x000fc800078e00ff */
[----:B---3--:R-:W-:-:S04]  /*0fe0*/  IMAD.HI.U32 R12, R13, R6, RZ ;  /* 0x000000060d0c7227 */ /* 0x008fc800078e00ff */
[----:B------:R-:W-:Y:S01]  /*0ff0*/  IMAD.HI.U32 R6, R6, UR11, RZ ;  /* 0x0000000b06067c27 */ /* 0x000fe2000f8e00ff */
[-C--:B------:R-:W-:Y:S02]  /*1000*/  @P2 SHF.R.U32.HI R13, RZ, R7.reuse, R12 ;  /* 0x00000007ff0d2219 */ /* 0x080fe4000001160c */
[-C--:B-1----:R-:W-:Y:S02]  /*1010*/  @P1 SHF.R.U32.HI R11, RZ, R8.reuse, R15 ;  /* 0x00000008ff0b1219 */ /* 0x082fe4000001160f */
[----:B------:R-:W-:Y:S01]  /*1020*/  SHF.R.U32.HI R8, RZ, R8, R5 ;  /* 0x00000008ff087219 */ /* 0x000fe20000011605 */
[----:B------:R-:W-:Y:S01]  /*1030*/  IMAD.U32 R5, RZ, RZ, UR11 ;  /* 0x0000000bff057e24 */ /* 0x000fe2000f8e00ff */
[----:B------:R-:W-:Y:S02]  /*1040*/  SHF.R.U32.HI R6, RZ, R7, R6 ;  /* 0x00000007ff067219 */ /* 0x000fe40000011606 */
[----:B------:R-:W-:Y:S01]  /*1050*/  SEL R7, R33, R8, !P1 ;  /* 0x0000000821077207 */ /* 0x000fe20004800000 */
[----:B--2---:R-:W-:Y:S01]  /*1060*/  IMAD.HI.U32 R12, R11, R2, RZ ;  /* 0x000000020b0c7227 */ /* 0x004fe200078e00ff */
[----:B------:R-:W-:-:S03]  /*1070*/  SEL R5, R5, R6, !P2 ;  /* 0x0000000605057207 */ /* 0x000fc60005000000 */
[----:B------:R-:W-:Y:S01]  /*1080*/  IMAD.HI.U32 R14, R13, R2, RZ ;  /* 0x000000020d0e7227 */ /* 0x000fe200078e00ff */
[----:B------:R-:W-:-:S04]  /*1090*/  @P0 SHF.R.U32.HI R11, RZ, R3, R12 ;  /* 0x00000003ff0b0219 */ /* 0x000fc8000001160c */
[----:B------:R-:W-:Y:S01]  /*10a0*/  @P0 SHF.R.U32.HI R13, RZ, R3, R14 ;  /* 0x00000003ff0d0219 */ /* 0x000fe2000001160e */
[----:B------:R-:W-:-:S04]  /*10b0*/  IMAD R11, R11, R10, RZ ;  /* 0x0000000a0b0b7224 */ /* 0x000fc800078e02ff */
[----:B------:R-:W-:Y:S01]  /*10c0*/  IMAD R6, R13, R10, RZ ;  /* 0x0000000a0d067224 */ /* 0x000fe200078e02ff */
[----:B------:R-:W-:-:S04]  /*10d0*/  ISETP.GE.AND P1, PT, R7, R11, PT ;  /* 0x0000000b0700720c */ /* 0x000fc80003f26270 */
[----:B------:R-:W-:Y:S01]  /*10e0*/  ISETP.GE.OR P1, PT, R5, R6, P1 ;  /* 0x000000060500720c */ /* 0x000fe20000f26670 */
[----:B------:R-:W-:-:S05]  /*10f0*/  IMAD.HI.U32 R6, R7, R2, RZ ;  /* 0x0000000207067227 */ /* 0x000fca00078e00ff */
[----:B------:R-:W-:-:S04]  /*1100*/  SHF.R.U32.HI R6, RZ, R3, R6 ;  /* 0x00000003ff067219 */ /* 0x000fc80000011606 */
[----:B------:R-:W-:-:S03]  /*1110*/  SEL R6, R7, R6, !P0 ;  /* 0x0000000607067207 */ /* 0x000fc60004000000 */
[----:B------:R-:W-:-:S04]  /*1120*/  @!P1 IMAD.HI.U32 R8, R5, R2, RZ ;  /* 0x0000000205089227 */ /* 0x000fc800078e00ff */
[----:B------:R-:W-:Y:S01]  /*1130*/  IMAD.MOV R2, RZ, RZ, -R6 ;  /* 0x000000ffff027224 */ /* 0x000fe200078e0a06 */
[----:B------:R-:W-:-:S03]  /*1140*/  @!P1 SHF.R.U32.HI R8, RZ, R3, R8 ;  /* 0x00000003ff089219 */ /* 0x000fc60000011608 */
[----:B------:R-:W-:Y:S01]  /*1150*/  IMAD R2, R10, R2, R7 ;  /* 0x000000020a027224 */ /* 0x000fe200078e0207 */
[----:B------:R-:W-:Y:S01]  /*1160*/  @!P1 SEL R3, R5, R8, !P0 ;  /* 0x0000000805039207 */ /* 0x000fe20004000000 */
[----:B------:R-:W-:-:S03]  /*1170*/  IMAD.MOV R8, RZ, RZ, -R5 ;  /* 0x000000ffff087224 */ /* 0x000fc600078e0a05 */
[----:B------:R-:W-:Y:S01]  /*1180*/  @!P1 IADD3 R6, PT, PT, R6, -R3, RZ ;  /* 0x8000000306069210 */ /* 0x000fe20007ffe0ff */
[----:B------:R-:W-:Y:S01]  /*1190*/  @!P1 IMAD R3, R2, R13, R3 ;  /* 0x0000000d02039224 */ /* 0x000fe200078e0203 */
[----:B------:R-:W-:Y:S01]  /*11a0*/  IADD3 R2, PT, PT, -R7, RZ, RZ ;  /* 0x000000ff07027210 */ /* 0x000fe20007ffe1ff */
[----:B------:R-:W-:Y:S02]  /*11b0*/  IMAD R8, R9, R8, UR11 ;  /* 0x0000000b09087e24 */ /* 0x000fe4000f8e0208 */
[----:B------:R-:W-:Y:S01]  /*11c0*/  @!P1 IMAD R7, R6, R10, R5 ;  /* 0x0000000a06079224 */ /* 0x000fe200078e0205 */
[----:B------:R-:W-:Y:S01]  /*11d0*/  @!P1 MOV R5, R3 ;  /* 0x0000000300059202 */ /* 0x000fe20000000f00 */
[----:B------:R-:W-:-:S04]  /*11e0*/  IMAD R2, R4, R2, R33 ;  /* 0x0000000204027224 */ /* 0x000fc800078e0221 */
[----:B------:R-:W-:Y:S02]  /*11f0*/  IMAD R8, R5, R9, R8 ;  /* 0x0000000905087224 */ /* 0x000fe400078e0208 */
[----:B------:R-:W-:-:S03]  /*1200*/  IMAD R33, R7, R4, R2 ;  /* 0x0000000407217224 */ /* 0x000fc600078e0202 */
[----:B------:R-:W-:Y:S02]  /*1210*/  R2UR UR11, R8 ;  /* 0x00000000080b72ca */ /* 0x000fe400000e0000 */
.L_x_15:
[----:B------:R-:W1:Y:S02]  /*1220*/  LDCU UR4, c[0x0][0xd30] ;  /* 0x0001a600ff0477ac */ /* 0x000e640008000800 */
[----:B-1----:R-:W-:-:S09]  /*1230*/  UISETP.NE.AND UP1, UPT, UR4, 0x1, UPT ;  /* 0x000000010400788c */ /* 0x002fd2000bf25270 */
[----:B------:R-:W-:Y:S05]  /*1240*/  BRA.U UP1, `(.L_x_16) ;  /* 0x0000000101487547 */ /* 0x000fea000b800000 */
[----:B------:R-:W1:Y:S08]  /*1250*/  LDC.64 R2, c[0x0][0xd18] ;  /* 0x00034600ff027b82 */ /* 0x000e700000000a00 */
[----:B------:R-:W2:Y:S08]  /*1260*/  LDC.64 R4, c[0x0][0xd10] ;  /* 0x00034400ff047b82 */ /* 0x000eb00000000a00 */
[----:B------:R-:W3:Y:S08]  /*1270*/  LDC R6, c[0x0][0xd20] ;  /* 0x00034800ff067b82 */ /* 0x000ef00000000800 */
[----:B------:R-:W4:Y:S01]  /*1280*/  LDC R7, c[0x0][0xd0c] ;  /* 0x00034300ff077b82 */ /* 0x000f220000000800 */
[----:B-1----:R-:W-:Y:S01]  /*1290*/  IMAD.HI.U32 R3, R33, R3, RZ ;  /* 0x0000000321037227 */ /* 0x002fe200078e00ff */
[----:B------:R-:W-:-:S03]  /*12a0*/  ISETP.NE.AND P0, PT, R2, 0x1, PT ;  /* 0x000000010200780c */ /* 0x000fc60003f05270 */
[----:B--2---:R-:W-:-:S05]  /*12b0*/  IMAD.HI.U32 R4, R4, UR11, RZ ;  /* 0x0000000b04047c27 */ /* 0x004fca000f8e00ff */
[----:B------:R-:W-:Y:S02]  /*12c0*/  SHF.R.U32.HI R4, RZ, R5, R4 ;  /* 0x00000005ff047219 */ /* 0x000fe40000011604 */
[----:B---3--:R-:W-:Y:S01]  /*12d0*/  SHF.R.U32.HI R6, RZ, R6, R3 ;  /* 0x00000006ff067219 */ /* 0x008fe20000011603 */
[----:B------:R-:W-:-:S03]  /*12e0*/  IMAD.U32 R3, RZ, RZ, UR11 ;  /* 0x0000000bff037e24 */ /* 0x000fc6000f8e00ff */
[----:B------:R-:W-:Y:S02]  /*12f0*/  SEL R6, R33, R6, !P0 ;  /* 0x0000000621067207 */ /* 0x000fe40004000000 */
[----:B----4-:R-:W-:-:S04]  /*1300*/  ISETP.NE.AND P1, PT, R7, 0x1, PT ;  /* 0x000000010700780c */ /* 0x010fc80003f25270 */
[----:B------:R-:W-:-:S05]  /*1310*/  SEL R3, R3, R4, !P1 ;  /* 0x0000000403037207 */ /* 0x000fca0004800000 */
[----:B------:R-:W-:Y:S02]  /*1320*/  IMAD.IADD R4, R6, 0x1, -R3 ;  /* 0x0000000106047824 */ /* 0x000fe400078e0a03 */
[----:B------:R-:W-:Y:S02]  /*1330*/  IMAD.IADD R3, R3, 0x1, -R6 ;  /* 0x0000000103037824 */ /* 0x000fe400078e0a06 */
[----:B------:R-:W-:Y:S02]  /*1340*/  IMAD R4, R4, R7, UR11 ;  /* 0x0000000b04047e24 */ /* 0x000fe4000f8e0207 */
[----:B------:R-:W-:-:S03]  /*1350*/  IMAD R33, R3, R2, R33 ;  /* 0x0000000203217224 */ /* 0x000fc600078e0221 */
[----:B------:R-:W-:-:S15]  /*1360*/  R2UR UR11, R4 ;  /* 0x00000000040b72ca */ /* 0x000fde00000e0000 */
.L_x_16:
[----:B------:R-:W1:Y:S01]  /*1370*/  LDCU UR5, c[0x0][0x38c] ;  /* 0x00007180ff0577ac */ /* 0x000e620008000800 */
[----:B------:R-:W2:Y:S08]  /*1380*/  S2UR UR37, SR_CgaCtaId ;  /* 0x00000000002579c3 */ /* 0x000eb00000008800 */
[----:B------:R-:W-:Y:S01]  /*1390*/  BAR.SYNC.DEFER_BLOCKING 0x0 ;  /* 0x0000000000007b1d */ /* 0x000fe20000010000 */
[----:B------:R-:W-:Y:S01]  /*13a0*/  ISETP.NE.OR P4, PT, R0, 0x2, !P4 ;  /* 0x000000020000780c */ /* 0x000fe20006785670 */
[----:B------:R-:W-:Y:S01]  /*13b0*/  UISETP.NE.AND UP1, UPT, UR8, 0x2, UPT ;  /* 0x000000020800788c */ /* 0x000fe2000bf25270 */
[----:B------:R-:W-:-:S05]  /*13c0*/  LOP3.LUT R4, R72, 0x1f, RZ, 0xc0, !PT ;  /* 0x0000001f48047812 */ /* 0x000fca00078ec0ff */
[----:B------:R-:W3:Y:S01]  /*13d0*/  LDC R2, c[0x0][0xd24] ;  /* 0x00034900ff027b82 */ /* 0x000ee20000000800 */
[----:B-1----:R-:W-:-:S04]  /*13e0*/  UIADD3 UR5, UPT, UPT, UR5, 0x7f, URZ ;  /* 0x0000007f05057890 */ /* 0x002fc8000fffe0ff */
[----:B------:R-:W-:-:S04]  /*13f0*/  USHF.R.S32.HI UR4, URZ, 0x1f, UR5 ;  /* 0x0000001fff047899 */ /* 0x000fc80008011405 */
[----:B------:R-:W-:-:S04]  /*1400*/  ULEA.HI UR4, UR4, UR5, URZ, 0x7 ;  /* 0x0000000504047291 */ /* 0x000fc8000f8f38ff */
[----:B------:R-:W-:Y:S01]  /*1410*/  USHF.R.S32.HI UR14, URZ, 0x7, UR4 ;  /* 0x00000007ff0e7899 */ /* 0x000fe20008011404 */
[----:B--2---:R-:W-:Y:S11]  /*1420*/  BRA.U UP1, `(.L_x_17) ;  /* 0x0000000d01b07547 */ /* 0x004ff6000b800000 */
[----:B------:R-:W1:Y:S01]  /*1430*/  LDC R3, c[0x0][0x370] ;  /* 0x0000dc00ff037b82 */ /* 0x000e620000000800 */
[----:B------:R-:W-:Y:S01]  /*1440*/  PLOP3.LUT P1, PT, PT, PT, UP2, 0x80, 0x8 ;  /* 0x000000000008781c */ /* 0x000fe20003f2f028 */
[----:B------:R-:W-:Y:S01]  /*1450*/  UISETP.LT.AND UP0, UPT, UR14, 0x1, UPT ;  /* 0x000000010e00788c */ /* 0x000fe2000bf01270 */
[----:B------:R-:W-:Y:S01]  /*1460*/  IMAD.MOV.U32 R16, RZ, RZ, 0x1 ;  /* 0x00000001ff107424 */ /* 0x000fe200078e00ff */
[----:B------:R-:W-:Y:S02]  /*1470*/  CS2R R14, SRZ ;  /* 0x00000000000e7805 */ /* 0x000fe4000001ff00 */
[----:B------:R-:W-:Y:S01]  /*1480*/  PLOP3.LUT P1, PT, P1, PT, PT, 0x8, 0x80 ;  /* 0x000000000080781c */ /* 0x000fe20000f2e170 */
[----:B------:R-:W-:Y:S01]  /*1490*/  IMAD.MOV.U32 R13, RZ, RZ, RZ ;  /* 0x000000ffff0d7224 */ /* 0x000fe200078e00ff */
[----:B------:R-:W2:Y:S01]  /*14a0*/  LDCU.64 UR42, c[0x0][0x348] ;  /* 0x00006900ff2a77ac */ /* 0x000ea20008000a00 */
[----:B------:R-:W4:Y:S01]  /*14b0*/  S2UR UR4, SR_CgaCtaId ;  /* 0x00000000000479c3 */ /* 0x000f220000008800 */
[----:B------:R-:W-:Y:S01]  /*14c0*/  IMAD.MOV.U32 R12, RZ, RZ, 0x1 ;  /* 0x00000001ff0c7424 */ /* 0x000fe200078e00ff */
[----:B------:R-:W-:Y:S01]  /*14d0*/  USEL UR14, UR14, 0x1, !UP0 ;  /* 0x000000010e0e7887 */ /* 0x000fe2000c000000 */
[----:B------:R-:W-:Y:S01]  /*14e0*/  UMOV UR7, URZ ;  /* 0x000000ff00077c82 */ /* 0x000fe20008000000 */
[----:B------:R-:W-:-:S04]  /*14f0*/  UMOV UR6, 0x400 ;  /* 0x0000040000067882 */ /* 0x000fc80000000000 */
[----:B------:R-:W1:Y:S06]  /*1500*/  LDC R0, c[0x0][0x374] ;  /* 0x0000dd00ff007b82 */ /* 0x000e6c0000000800 */
.L_x_27:
[----:B------:R-:W-:-:S03]  /*1510*/  UISETP.NE.AND UP0, UPT, UR37, URZ, UPT ;  /* 0x000000ff2500728c */ /* 0x000fc6000bf05270 */
[----:B----4-:R-:W-:Y:S02]  /*1520*/  UMOV UR37, UR4 ;  /* 0x0000000400257c82 */ /* 0x010fe40008000000 */
[----:B------:R-:W-:-:S04]  /*1530*/  ULEA UR5, UR37, UR6, 0x18 ;  /* 0x0000000625057291 */ /* 0x000fc8000f8ec0ff */
[----:B------:R-:W-:Y:S08]  /*1540*/  BRA.U UP0, `(.L_x_18) ;  /* 0x0000000100347547 */ /* 0x000ff0000b800000 */
[----:B------:R-:W4:Y:S01]  /*1550*/  S2R R4, SR_CgaCtaId ;  /* 0x0000000000047919 */ /* 0x000f220000008800 */
[----:B------:R-:W-:-:S04]  /*1560*/  MOV R5, 0x400 ;  /* 0x0000040000057802 */ /* 0x000fc80000000f00 */
[----:B----4-:R-:W-:Y:S02]  /*1570*/  LEA R4, R4, R5, 0x18 ;  /* 0x0000000504047211 */ /* 0x010fe400078ec0ff */
[----:B------:R-:W-:-:S03]  /*1580*/  SHF.L.U32 R5, R12, 0x1f, RZ ;  /* 0x0000001f0c057819 */ /* 0x000fc600000006ff */
[----:B------:R-:W-:-:S04]  /*1590*/  IMAD R4, R13, 0x8, R4 ;  /* 0x000000080d047824 */ /* 0x000fc800078e0204 */
[----:B------:R-:W4:Y:S02]  /*15a0*/  SYNCS.PHASECHK.TRANS64.TRYWAIT P0, [R4+URZ+0xf0], R5 ;  /* 0x0000f005040075a7 */ /* 0x000f2400080011ff */
[----:B----4-:R-:W-:Y:S05]  /*15b0*/  @!P0 BRA `(.L_x_19) ;  /* 0x0000006c00e88947 */ /* 0x010fea0003800000 */
.L_x_122:
[----:B------:R1:W-:Y:S01]  /*15c0*/  SYNCS.ARRIVE.TRANS64.A1T0 RZ, [R4+URZ+0xe0], RZ ;  /* 0x0000e0ff04ff79a7 */ /* 0x0003e200081000ff */
[----:B------:R-:W-:-:S05]  /*15d0*/  VIADD R13, R13, 0x1 ;  /* 0x000000010d0d7836 */ /* 0x000fca0000000000 */
[----:B------:R-:W-:-:S04]  /*15e0*/  ISETP.NE.AND P0, PT, R13, 0x2, PT ;  /* 0x000000020d00780c */ /* 0x000fc80003f05270 */
[----:B----4-:R-:W-:Y:S02]  /*15f0*/  SEL R5, RZ, 0x1, P0 ;  /* 0x00000001ff057807 */ /* 0x010fe40000000000 */
[----:B------:R-:W-:Y:S02]  /*1600*/  SEL R13, R13, RZ, P0 ;  /* 0x000000ff0d0d7207 */ /* 0x000fe40000000000 */
[----:B------:R-:W-:-:S07]  /*1610*/  LOP3.LUT R12, R12, R5, RZ, 0x3c, !PT ;  /* 0x000000050c0c7212 */ /* 0x000fce00078e3cff */
.L_x_18:
[----:B------:R-:W-:Y:S01]  /*1620*/  ULEA UR8, UR7, UR5, 0x3 ;  /* 0x0000000507087291 */ /* 0x000fe2000f8e18ff */
[----:B-1----:R-:W-:-:S08]  /*1630*/  SHF.L.U32 R4, R16, 0x1f, RZ ;  /* 0x0000001f10047819 */ /* 0x002fd000000006ff */
[----:B------:R1:W4:Y:S02]  /*1640*/  SYNCS.PHASECHK.TRANS64.TRYWAIT P0, [UR8+0x28], R4 ;  /* 0x00002804ff0075a7 */ /* 0x0003240008001108 */
[----:B------:R-:W2:Y:S02]  /*1650*/  LDCU UR8, c[0x0][0x38c] ;  /* 0x00007180ff0877ac */ /* 0x000ea40008000800 */
[----:B--2---:R-:W-:-:S09]  /*1660*/  UISETP.GE.AND UP0, UPT, UR8, 0x1, UPT ;  /* 0x000000010800788c */ /* 0x004fd2000bf06270 */
[----:B-1----:R-:W-:Y:S05]  /*1670*/  BRA.U !UP0, `(.L_x_20) ;  /* 0x0000000108d47547 */ /* 0x002fea000b800000 */
[----:B------:R-:W-:Y:S01]  /*1680*/  R2UR UR27, R33 ;  /* 0x00000000211b72ca */ /* 0x000fe200000e0000 */
[----:B------:R-:W-:Y:S01]  /*1690*/  UIADD3 UR40, UP2, UPT, UR42, 0x80, URZ ;  /* 0x000000802a287890 */ /* 0x000fe2000ff5e0ff */
[----:B------:R-:W-:Y:S01]  /*16a0*/  @!P4 MOV R5, 0x8800 ;  /* 0x000088000005c802 */ /* 0x000fe20000000f00 */
[----:B------:R-:W-:Y:S02]  /*16b0*/  UIADD3 UR38, UP1, UPT, UR42, 0x280, URZ ;  /* 0x000002802a267890 */ /* 0x000fe4000ff3e0ff */
[----:B------:R-:W-:Y:S02]  /*16c0*/  UIADD3 UR30, UP0, UPT, UR42, 0x180, URZ ;  /* 0x000001802a1e7890 */ /* 0x000fe4000ff1e0ff */
[----:B------:R-:W-:Y:S02]  /*16d0*/  USHF.L.U32 UR35, UR11, 0x7, URZ ;  /* 0x000000070b237899 */ /* 0x000fe400080006ff */
[----:B------:R-:W-:Y:S02]  /*16e0*/  UIADD3.X UR41, UPT, UPT, URZ, UR43, URZ, UP2, !UPT ;  /* 0x0000002bff297290 */ /* 0x000fe400097fe4ff */
[----:B------:R-:W-:-:S02]  /*16f0*/  UIADD3.X UR39, UPT, UPT, URZ, UR43, URZ, UP1, !UPT ;  /* 0x0000002bff277290 */ /* 0x000fc40008ffe4ff */
[----:B------:R-:W-:Y:S02]  /*1700*/  UIADD3.X UR31, UPT, UPT, URZ, UR43, URZ, UP0, !UPT ;  /* 0x0000002bff1f7290 */ /* 0x000fe400087fe4ff */
[----:B------:R-:W-:Y:S01]  /*1710*/  USHF.L.U32 UR27, UR27, 0x6, URZ ;  /* 0x000000061b1b7899 */ /* 0x000fe200080006ff */
[----:B------:R-:W-:Y:S01]  /*1720*/  UMOV UR15, UR7 ;  /* 0x00000007000f7c82 */ /* 0x000fe20008000000 */
[----:B------:R-:W-:Y:S01]  /*1730*/  UMOV UR12, URZ ;  /* 0x000000ff000c7c82 */ /* 0x000fe20008000000 */
[----:B------:R-:W-:-:S09]  /*1740*/  UMOV UR10, URZ ;  /* 0x000000ff000a7c82 */ /* 0x000fd20008000000 */
.L_x_23:
[----:B------:R-:W-:Y:S01]  /*1750*/  ULEA UR33, UR15, UR5, 0x3 ;  /* 0x000000050f217291 */ /* 0x000fe2000f8e18ff */
[----:B-1--4-:R-:W-:Y:S11]  /*1760*/  @P0 BRA `(.L_x_21) ;  /* 0x00000000000c0947 */ /* 0x012ff60003800000 */
[----:B------:R-:W-:-:S04]  /*1770*/  SHF.L.U32 R7, R16, 0x1f, RZ ;  /* 0x0000001f10077819 */ /* 0x000fc800000006ff */
[----:B------:R-:W1:Y:S02]  /*1780*/  SYNCS.PHASECHK.TRANS64.TRYWAIT P0, [UR33+0x28], R7 ;  /* 0x00002807ff0075a7 */ /* 0x000e640008001121 */
[----:B-1----:R-:W-:Y:S05]  /*1790*/  @!P0 BRA `(.L_x_22) ;  /* 0x0000006c00848947 */ /* 0x002fea0003800000 */
.L_x_21:
[----:B------:R-:W-:Y:S01]  /*17a0*/  UIADD3 UR7, UPT, UPT, UR15, 0x1, URZ ;  /* 0x000000010f077890 */ /* 0x000fe2000fffe0ff */
[----:B------:R2:W-:Y:S01]  /*17b0*/  @!P4 SYNCS.ARRIVE.TRANS64 RZ, [UR33], R5 ;  /* 0x00000005ffffc9a7 */ /* 0x0005e20008000021 */
[----:B------:R-:W-:Y:S02]  /*17c0*/  ULEA UR16, UR15, UR5, 0xe ;  /* 0x000000050f107291 */ /* 0x000fe4000f8e70ff */
[----:B------:R-:W-:Y:S02]  /*17d0*/  UISETP.NE.AND UP0, UPT, UR7, 0x5, UPT ;  /* 0x000000050700788c */ /* 0x000fe4000bf05270 */
[----:B------:R-:W-:Y:S02]  /*17e0*/  USHF.L.U32 UR26, UR12, 0x7, URZ ;  /* 0x000000070c1a7899 */ /* 0x000fe400080006ff */
[----:B------:R-:W-:Y:S02]  /*17f0*/  USEL UR9, URZ, 0x1, UP0 ;  /* 0x00000001ff097887 */ /* 0x000fe40008000000 */
[----:B------:R-:W-:-:S02]  /*1800*/  USEL UR7, UR7, URZ, UP0 ;  /* 0x000000ff07077287 */ /* 0x000fc40008000000 */
[----:B------:R-:W-:Y:S02]  /*1810*/  USHF.L.U32 UR34, UR12, 0x6, URZ ;  /* 0x000000060c227899 */ /* 0x000fe400080006ff */
[----:B------:R-:W-:Y:S01]  /*1820*/  ULEA UR8, UR7, UR5, 0x3 ;  /* 0x0000000507087291 */ /* 0x000fe2000f8e18ff */
[----:B------:R-:W-:Y:S01]  /*1830*/  LOP3.LUT R16, R16, UR9, RZ, 0x3c, !PT ;  /* 0x0000000910107c12 */ /* 0x000fe2000f8e3cff */
[----:B------:R-:W-:Y:S02]  /*1840*/  UIADD3 UR32, UPT, UPT, UR16, 0x8400, URZ ;  /* 0x0000840010207890 */ /* 0x000fe4000fffe0ff */
[----:B------:R-:W-:Y:S01]  /*1850*/  UIADD3 UR24, UPT, UPT, UR16, 0x1c400, URZ ;  /* 0x0001c40010187890 */ /* 0x000fe2000fffe0ff */
[----:B-1----:R-:W-:Y:S01]  /*1860*/  SHF.L.U32 R4, R16, 0x1f, RZ ;  /* 0x0000001f10047819 */ /* 0x002fe200000006ff */
[----:B------:R-:W-:Y:S02]  /*1870*/  UIADD3 UR16, UPT, UPT, UR16, 0x1e400, URZ ;  /* 0x0001e40010107890 */ /* 0x000fe4000fffe0ff */
[----:B------:R-:W-:Y:S01]  /*1880*/  UIADD3 UR18, UPT, UPT, UR26, 0x40, URZ ;  /* 0x000000401a127890 */ /* 0x000fe2000fffe0ff */
[----:B------:R2:W1:Y:S01]  /*1890*/  SYNCS.PHASECHK.TRANS64.TRYWAIT P0, [UR8+0x28], R4 ;  /* 0x00002804ff0075a7 */ /* 0x0004620008001108 */
[----:B------:R-:W-:Y:S01]  /*18a0*/  ULEA UR8, UR15, UR5, 0xb ;  /* 0x000000050f087291 */ /* 0x000fe2000f8e58ff */
[----:B------:R-:W-:Y:S01]  /*18b0*/  UMOV UR22, 0x0 ;  /* 0x0000000000167882 */ /* 0x000fe20000000000 */
[----:B------:R-:W-:-:S02]  /*18c0*/  UMOV UR23, 0x10000000 ;  /* 0x1000000000177882 */ /* 0x000fc40000000000 */
[----:B------:R-:W-:Y:S01]  /*18d0*/  UIADD3 UR8, UPT, UPT, UR8, 0x30400, URZ ;  /* 0x0003040008087890 */ /* 0x000fe2000fffe0ff */
[----:B------:R-:W-:Y:S01]  /*18e0*/  UTMALDG.3D [UR32], [UR40], desc[UR22] ;  /* 0x00001620280075b4 */ /* 0x000fe20008011000 */
[----:B------:R-:W-:Y:S01]  /*18f0*/  UMOV UR25, UR33 ;  /* 0x0000002100197c82 */ /* 0x000fe20008000000 */
[----:B------:R-:W-:Y:S01]  /*1900*/  UMOV UR28, UR36 ;  /* 0x00000024001c7c82 */ /* 0x000fe20008000000 */
[----:B------:R-:W-:Y:S01]  /*1910*/  UMOV UR17, UR33 ;  /* 0x0000002100117c82 */ /* 0x000fe20008000000 */
[----:B------:R-:W-:Y:S01]  /*1920*/  UMOV UR19, UR27 ;  /* 0x0000001b00137c82 */ /* 0x000fe20008000000 */
[----:B------:R-:W-:Y:S01]  /*1930*/  UMOV UR20, UR36 ;  /* 0x0000002400147c82 */ /* 0x000fe20008000000 */
[----:B------:R-:W-:Y:S01]  /*1940*/  UMOV UR13, UR36 ;  /* 0x00000024000d7c82 */ /* 0x000fe20008000000 */
[----:B------:R-:W-:Y:S01]  /*1950*/  UMOV UR9, UR33 ;  /* 0x0000002100097c82 */ /* 0x000fe20008000000 */
[----:B------:R-:W-:Y:S01]  /*1960*/  UTMALDG.3D [UR24], [UR38], desc[UR22] ;  /* 0x00001618260075b4 */ /* 0x000fe20008011000 */
[----:B------:R-:W-:Y:S01]  /*1970*/  UMOV UR15, UR7 ;  /* 0x00000007000f7c82 */ /* 0x000fe20008000000 */
[----:B------:R-:W-:Y:S01]  /*1980*/  UTMALDG.3D [UR16], [UR38], desc[UR22] ;  /* 0x00001610260075b4 */ /* 0x000fe20008011000 */
[----:B------:R4:W-:Y:S02]  /*1990*/  UTMALDG.4D [UR8], [UR30], desc[UR22] ;  /* 0x000016081e0075b4 */ /* 0x0009e40008019000 */
[----:B----4-:R-:W-:-:S04]  /*19a0*/  UIADD3 UR12, UPT, UPT, UR12, 0x1, URZ ;  /* 0x000000010c0c7890 */ /* 0x010fc8000fffe0ff */
[----:B------:R-:W-:-:S09]  /*19b0*/  UISETP.NE.AND UP0, UPT, UR12, UR14, UPT ;  /* 0x0000000e0c00728c */ /* 0x000fd2000bf05270 */
[----:B--2---:R-:W-:Y:S05]  /*19c0*/  BRA.U UP0, `(.L_x_23) ;  /* 0xfffffffd00607547 */ /* 0x004fea000b83ffff */
.L_x_20:
[----:B------:R-:W-:Y:S01]  /*19d0*/  LEA R8, R15, UR5, 0x3 ;  /* 0x000000050f087c11 */ /* 0x000fe2000f8e18ff */
[----:B------:R-:W-:Y:S01]  /*19e0*/  @!P1 SYNCS.ARRIVE.TRANS64.A1T0 RZ, [UR5+0x98], RZ ;  /* 0x000098ffffff99a7 */ /* 0x000fe20008100005 */
[----:B------:R-:W-:Y:S01]  /*19f0*/  SHF.L.U32 R5, R14, 0x1f, RZ ;  /* 0x0000001f0e057819 */ /* 0x000fe200000006ff */
[----:B------:R-:W-:-:S03]  /*1a00*/  NOP ;  /* 0x0000000000007918 */ /* 0x000fc60000000000 */
[----:B-1--4-:R-:W1:Y:S01]  /*1a10*/  SYNCS.PHASECHK.TRANS64.TRYWAIT P0, [R8+URZ+0xa0], R5 ;  /* 0x0000a005080075a7 */ /* 0x012e6200080011ff */
[----:B------:R-:W-:Y:S01]  /*1a20*/  LEA R4, R15, UR5, 0x4 ;  /* 0x000000050f047c11 */ /* 0x000fe2000f8e20ff */
[----:B-1----:R-:W-:Y:S06]  /*1a30*/  @!P0 BRA `(.L_x_24) ;  /* 0x0000006800f48947 */ /* 0x002fec0003800000 */
.L_x_124:
[----:B-1----:R-:W1:Y:S01]  /*1a40*/  LDS.128 R4, [R4+0x110] ;  /* 0x0001100004047984 */ /* 0x002e620000000c00 */
[----:B---3--:R-:W-:Y:S01]  /*1a50*/  ISETP.GE.AND P0, PT, R2, 0x1, PT ;  /* 0x000000010200780c */ /* 0x008fe20003f06270 */
[----:B------:R-:W-:Y:S01]  /*1a60*/  VIADD R8, R8, 0xb0 ;  /* 0x000000b008087836 */ /* 0x000fe20000000000 */
[----:B------:R-:W-:Y:S01]  /*1a70*/  @!PT LDS RZ, [RZ] ;  /* 0x00000000fffff984 */ /* 0x000fe20000000800 */
[----:B------:R-:W-:Y:S01]  /*1a80*/  @!PT LDS RZ, [RZ] ;  /* 0x00000000fffff984 */ /* 0x000fe20000000800 */
[----:B------:R-:W-:Y:S01]  /*1a90*/  @!PT LDS RZ, [RZ] ;  /* 0x00000000fffff984 */ /* 0x000fe20000000800 */
[----:B------:R-:W-:Y:S01]  /*1aa0*/  @!PT LDS RZ, [RZ] ;  /* 0x00000000fffff984 */ /* 0x000fe20000000800 */
[----:B------:R2:W-:Y:S06]  /*1ab0*/  MEMBAR.ALL.CTA ;  /* 0x0000000000007992 */ /* 0x0005ec0000008000 */
[----:B--2---:R-:W2:Y:S01]  /*1ac0*/  FENCE.VIEW.ASYNC.S ;  /* 0x00000000000073c6 */ /* 0x004ea20000000000 */
[----:B------:R-:W-:-:S04]  /*1ad0*/  PRMT R8, RZ, 0x654, R8 ;  /* 0x00000654ff087816 */ /* 0x000fc80000000008 */
[----:B--2---:R2:W-:Y:S01]  /*1ae0*/  SYNCS.ARRIVE.TRANS64.RED.A1T0 RZ, [R8+URZ], RZ ;  /* 0x000000ff08ff79a7 */ /* 0x0045e200081004ff */
[----:B-1----:R-:W-:-:S13]  /*1af0*/  LOP3.LUT P2, RZ, R6, 0x1, RZ, 0xc0, !PT ;  /* 0x0000000106ff7812 */ /* 0x002fda000784c0ff */
[----:B------:R-:W-:Y:S01]  /*1b00*/  @P2 SHF.R.U32.HI R9, RZ, 0x10, R5 ;  /* 0x00000010ff092819 */ /* 0x000fe20000011605 */
[----:B------:R-:W-:Y:S01]  /*1b10*/  VOTEU.ANY UP0, P2 ;  /* 0x0000000000ff7886 */ /* 0x000fe20001000100 */
[----:B------:R-:W-:Y:S02]  /*1b20*/  @P2 MOV R11, R4 ;  /* 0x00000004000b2202 */ /* 0x000fe40000000f00 */
[----:B------:R-:W-:Y:S02]  /*1b30*/  @P2 R2UR.BROADCAST UR8, R9 ;  /* 0x00000000090822ca */ /* 0x000fe400008e0000 */
[----:B------:R-:W-:-:S11]  /*1b40*/  @P2 LOP3.LUT R10, R5, 0xffff, RZ, 0xc0, !PT ;  /* 0x0000ffff050a2812 */ /* 0x000fd600078ec0ff */
[----:B------:R-:W-:Y:S01]  /*1b50*/  @UP0 UMOV UR36, UR8 ;  /* 0x0000000800240c82 */ /* 0x000fe20008000000 */
[----:B--2---:R-:W-:Y:S05]  /*1b60*/  @!P0 BRA `(.L_x_25) ;  /* 0x0000000000b88947 */ /* 0x004fea0003800000 */
[----:B------:R-:W1:Y:S01]  /*1b70*/  LDC.64 R6, c[0x0][0xd18] ;  /* 0x00034600ff067b82 */ /* 0x000e620000000a00 */
[----:B------:R-:W-:-:S07]  /*1b80*/  ISETP.NE.AND P3, PT, R2, 0x1, PT ;  /* 0x000000010200780c */ /* 0x000fce0003f65270 */
[----:B------:R-:W2:Y:S08]  /*1b90*/  LDC.64 R8, c[0x0][0xd10] ;  /* 0x00034400ff087b82 */ /* 0x000eb00000000a00 */
[----:B------:R-:W3:Y:S08]  /*1ba0*/  LDC R17, c[0x0][0xd20] ;  /* 0x00034800ff117b82 */ /* 0x000ef00000000800 */
[----:B------:R-:W4:Y:S01]  /*1bb0*/  LDC R18, c[0x0][0xd0c] ;  /* 0x00034300ff127b82 */ /* 0x000f220000000800 */
[----:B-1----:R-:W-:Y:S01]  /*1bc0*/  IMAD.HI.U32 R22, R0, R7, RZ ;  /* 0x0000000700167227 */ /* 0x002fe200078e00ff */
[----:B------:R-:W-:-:S06]  /*1bd0*/  ISETP.NE.AND P0, PT, R6, 0x1, PT ;  /* 0x000000010600780c */ /* 0x000fcc0003f05270 */
[----:B------:R-:W1:Y:S01]  /*1be0*/  LDC.64 R4, c[0x0][0xd28] ;  /* 0x00034a00ff047b82 */ /* 0x000e620000000a00 */
[----:B--2---:R-:W-:-:S04]  /*1bf0*/  IMAD.HI.U32 R20, R3, R8, RZ ;  /* 0x0000000803147227 */ /* 0x004fc800078e00ff */
[----:B------:R-:W-:Y:S01]  /*1c00*/  IMAD.HI.U32 R24, R11, R8, RZ ;  /* 0x000000080b187227 */ /* 0x000fe200078e00ff */
[----:B------:R-:W-:Y:S02]  /*1c10*/  SHF.R.U32.HI R20, RZ, R9, R20 ;  /* 0x00000009ff147219 */ /* 0x000fe40000011614 */
[----:B---3--:R-:W-:Y:S01]  /*1c20*/  SHF.R.U32.HI R19, RZ, R17, R22 ;  /* 0x00000011ff137219 */ /* 0x008fe20000011616 */
[----:B------:R-:W-:Y:S01]  /*1c30*/  IMAD.HI.U32 R22, R10, R7, RZ ;  /* 0x000000070a167227 */ /* 0x000fe200078e00ff */
[----:B------:R-:W-:Y:S02]  /*1c40*/  SHF.R.U32.HI R24, RZ, R9, R24 ;  /* 0x00000009ff187219 */ /* 0x000fe40000011618 */
[----:B------:R-:W-:Y:S02]  /*1c50*/  SEL R19, R0, R19, !P0 ;  /* 0x0000001300137207 */ /* 0x000fe40004000000 */
[----:B------:R-:W-:Y:S02]  /*1c60*/  SHF.R.U32.HI R17, RZ, R17, R22 ;  /* 0x00000011ff117219 */ /* 0x000fe40000011616 */
[----:B----4-:R-:W-:-:S02]  /*1c70*/  ISETP.NE.AND P1, PT, R18, 0x1, PT ;  /* 0x000000011200780c */ /* 0x010fc40003f25270 */
[----:B------:R-:W-:Y:S02]  /*1c80*/  SEL R17, R10, R17, !P0 ;  /* 0x000000110a117207 */ /* 0x000fe40004000000 */
[----:B------:R-:W-:Y:S02]  /*1c90*/  SEL R21, R3, R20, !P1 ;  /* 0x0000001403157207 */ /* 0x000fe40004800000 */
[----:B------:R-:W-:Y:S01]  /*1ca0*/  SEL R7, R11, R24, !P1 ;  /* 0x000000180b077207 */ /* 0x000fe20004800000 */
[----:B-1----:R-:W-:Y:S01]  /*1cb0*/  IMAD.HI.U32 R20, R19, R4, RZ ;  /* 0x0000000413147227 */ /* 0x002fe200078e00ff */
[----:B------:R-:W-:-:S03]  /*1cc0*/  IADD3 R9, PT, PT, -R17, RZ, RZ ;  /* 0x000000ff11097210 */ /* 0x000fc60007ffe1ff */
[----:B------:R-:W-:Y:S01]  /*1cd0*/  IMAD.HI.U32 R8, R21, R4, RZ ;  /* 0x0000000415087227 */ /* 0x000fe200078e00ff */
[----:B------:R-:W-:-:S03]  /*1ce0*/  @P3 SHF.R.U32.HI R19, RZ, R5, R20 ;  /* 0x00000005ff133219 */ /* 0x000fc60000011614 */
[----:B------:R-:W-:Y:S01]  /*1cf0*/  IMAD R9, R6, R9, R10 ;  /* 0x0000000906097224 */ /* 0x000fe200078e020a */
        /* <DEDUP_REMOVED lines=12> */
[----:B------:R-:W-:-:S05]  /*1dc0*/  @!P0 SEL R5, R7, R20, !P3 ;  /* 0x0000001407058207 */ /* 0x000fca0005800000 */
[--C-:B------:R-:W-:Y:S02]  /*1dd0*/  @!P0 IMAD.IADD R8, R8, 0x1, -R5.reuse ;  /* 0x0000000108088824 */ /* 0x100fe400078e0a05 */
[----:B------:R-:W-:Y:S01]  /*1de0*/  @!P0 IMAD R5, R4, R21, R5 ;  /* 0x0000001504058224 */ /* 0x000fe200078e0205 */
[----:B------:R-:W-:Y:S01]  /*1df0*/  IADD3 R4, PT, PT, -R7, RZ, RZ ;  /* 0x000000ff07047210 */ /* 0x000fe20007ffe1ff */
[----:B------:R-:W-:Y:S02]  /*1e00*/  @!P0 IMAD R17, R2, R8, R7 ;  /* 0x0000000802118224 */ /* 0x000fe400078e0207 */
[----:B------:R-:W-:Y:S02]  /*1e10*/  @!P0 IMAD.MOV.U32 R7, RZ, RZ, R5 ;  /* 0x000000ffff078224 */ /* 0x000fe400078e0005 */
[----:B------:R-:W-:Y:S02]  /*1e20*/  IMAD R4, R18, R4, R11 ;  /* 0x0000000412047224 */ /* 0x000fe400078e020b */
[----:B------:R-:W-:-:S02]  /*1e30*/  IMAD R10, R17, R6, R9 ;  /* 0x00000006110a7224 */ /* 0x000fc400078e0209 */
[----:B------:R-:W-:Y:S02]  /*1e40*/  IMAD R11, R7, R18, R4 ;  /* 0x00000012070b7224 */ /* 0x000fe400078e0204 */
.L_x_25:
[----:B------:R-:W1:Y:S02]  /*1e50*/  LDCU UR8, c[0x0][0xd30] ;  /* 0x0001a600ff0877ac */ /* 0x000e640008000800 */
[----:B-1----:R-:W-:-:S09]  /*1e60*/  UISETP.NE.AND UP0, UPT, UR8, 0x1, UPT ;  /* 0x000000010800788c */ /* 0x002fd2000bf05270 */
[----:B------:R-:W-:Y:S05]  /*1e70*/  BRA.U UP0, `(.L_x_26) ;  /* 0x0000000100407547 */ /* 0x000fea000b800000 */
[----:B------:R-:W1:Y:S08]  /*1e80*/  LDC.64 R6, c[0x0][0xd10] ;  /* 0x00034400ff067b82 */ /* 0x000e700000000a00 */
[----:B------:R-:W2:Y:S08]  /*1e90*/  LDC.64 R4, c[0x0][0xd18] ;  /* 0x00034600ff047b82 */ /* 0x000eb00000000a00 */
[----:B------:R-:W3:Y:S08]  /*1ea0*/  LDC R8, c[0x0][0xd20] ;  /* 0x00034800ff087b82 */ /* 0x000ef00000000800 */
[----:B------:R-:W4:Y:S01]  /*1eb0*/  LDC R18, c[0x0][0xd0c] ;  /* 0x00034300ff127b82 */ /* 0x000f220000000800 */
[----:B-1----:R-:W-:-:S05]  /*1ec0*/  IMAD.HI.U32 R6, R11, R6, RZ ;  /* 0x000000060b067227 */ /* 0x002fca00078e00ff */
[----:B------:R-:W-:Y:S01]  /*1ed0*/  SHF.R.U32.HI R6, RZ, R7, R6 ;  /* 0x00000007ff067219 */ /* 0x000fe20000011606 */
[----:B--2---:R-:W-:Y:S01]  /*1ee0*/  IMAD.HI.U32 R5, R10, R5, RZ ;  /* 0x000000050a057227 */ /* 0x004fe200078e00ff */
[----:B------:R-:W-:-:S04]  /*1ef0*/  ISETP.NE.AND P0, PT, R4, 0x1, PT ;  /* 0x000000010400780c */ /* 0x000fc80003f05270 */
[----:B---3--:R-:W-:-:S04]  /*1f00*/  SHF.R.U32.HI R5, RZ, R8, R5 ;  /* 0x00000008ff057219 */ /* 0x008fc80000011605 */
[----:B------:R-:W-:Y:S02]  /*1f10*/  SEL R5, R10, R5, !P0 ;  /* 0x000000050a057207 */ /* 0x000fe40004000000 */
[----:B----4-:R-:W-:-:S04]  /*1f20*/  ISETP.NE.AND P1, PT, R18, 0x1, PT ;  /* 0x000000011200780c */ /* 0x010fc80003f25270 */
[----:B------:R-:W-:-:S05]  /*1f30*/  SEL R6, R11, R6, !P1 ;  /* 0x000000060b067207 */ /* 0x000fca0004800000 */
[----:B------:R-:W-:Y:S02]  /*1f40*/  IMAD.IADD R7, R5, 0x1, -R6 ;  /* 0x0000000105077824 */ /* 0x000fe400078e0a06 */
[----:B------:R-:W-:Y:S02]  /*1f50*/  IMAD.IADD R5, R6, 0x1, -R5 ;  /* 0x0000000106057824 */ /* 0x000fe400078e0a05 */
[----:B------:R-:W-:Y:S02]  /*1f60*/  IMAD R11, R7, R18, R11 ;  /* 0x00000012070b7224 */ /* 0x000fe400078e020b */
[----:B------:R-:W-:-:S07]  /*1f70*/  IMAD R10, R5, R4, R10 ;  /* 0x00000004050a7224 */ /* 0x000fce00078e020a */
.L_x_26:
[----:B------:R-:W-:Y:S01]  /*1f80*/  VIADD R15, R15, 0x1 ;  /* 0x000000010f0f7836 */ /* 0x000fe20000000000 */
[----:B------:R-:W-:Y:S01]  /*1f90*/  PLOP3.LUT P1, PT, PT, PT, PT, 0x80, 0x8 ;  /* 0x000000000008781c */ /* 0x000fe20003f2f070 */
[----:B------:R-:W-:Y:S02]  /*1fa0*/  IMAD.IADD R4, R11, 0x1, R58 ;  /* 0x000000010b047824 */ /* 0x000fe400078e023a */
[----:B------:R-:W-:Y:S01]  /*1fb0*/  IMAD.IADD R33, R10, 0x1, R51 ;  /* 0x000000010a217824 */ /* 0x000fe200078e0233 */
[C---:B------:R-:W-:Y:S02]  /*1fc0*/  ISETP.NE.AND P0, PT, R15.reuse, 0x2, PT ;  /* 0x000000020f00780c */ /* 0x040fe40003f05270 */
[----:B------:R-:W-:Y:S02]  /*1fd0*/  R2UR UR11, R4 ;  /* 0x00000000040b72ca */ /* 0x000fe400000e0000 */
[----:B------:R-:W-:Y:S02]  /*1fe0*/  SEL R5, RZ, 0x1, P0 ;  /* 0x00000001ff057807 */ /* 0x000fe40000000000 */
[----:B------:R-:W-:-:S02]  /*1ff0*/  SEL R15, R15, RZ, P0 ;  /* 0x000000ff0f0f7207 */ /* 0x000fc40000000000 */
[----:B------:R-:W-:Y:S01]  /*2000*/  LOP3.LUT R14, R14, R5, RZ, 0x3c, !PT ;  /* 0x000000050e0e7212 */ /* 0x000fe200078e3cff */
[----:B------:R-:W-:Y:S08]  /*2010*/  @P2 BRA `(.L_x_27) ;  /* 0xfffffff4003c2947 */ /* 0x000ff0000383ffff */
[----:B------:R-:W-:Y:S01]  /*2020*/  UIADD3 UR5, UPT, UPT, UR5, 0x28, URZ ;  /* 0x0000002805057890 */ /* 0x000fe2000fffe0ff */
[----:B------:R-:W-:-:S03]  /*2030*/  SHF.L.U32 R3, R16, 0x1f, RZ ;  /* 0x0000001f10037819 */ /* 0x000fc600000006ff */
[----:B------:R-:W-:-:S09]  /*2040*/  ULEA UR4, UR7, UR5, 0x3 ;  /* 0x0000000507047291 */ /* 0x000fd2000f8e18ff */
[----:B------:R-:W1:Y:S02]  /*2050*/  SYNCS.PHASECHK.TRANS64.TRYWAIT P0, [UR4], R3 ;  /* 0x00000003ff0075a7 */ /* 0x000e640008001104 */
[----:B-1----:R-:W-:Y:S05]  /*2060*/  @!P0 BRA `(.L_x_28) ;  /* 0x00000064007c8947 */ /* 0x002fea0003800000 */
.L_x_126:
[----:B------:R-:W-:-:S04]  /*2070*/  UIADD3 UR6, UPT, UPT, UR7, 0x1, URZ ;  /* 0x0000000107067890 */ /* 0x000fc8000fffe0ff */
[----:B------:R-:W-:-:S04]  /*2080*/  UISETP.NE.AND UP0, UPT, UR6, 0x5, UPT ;  /* 0x000000050600788c */ /* 0x000fc8000bf05270 */
[----:B------:R-:W-:Y:S02]  /*2090*/  USEL UR7, URZ, 0x1, UP0 ;  /* 0x00000001ff077887 */ /* 0x000fe40008000000 */
[----:B------:R-:W-:-:S04]  /*20a0*/  USEL UR6, UR6, URZ, UP0 ;  /* 0x000000ff06067287 */ /* 0x000fc80008000000 */
[----:B------:R-:W-:Y:S01]  /*20b0*/  ULEA UR4, UR6, UR5, 0x3 ;  /* 0x0000000506047291 */ /* 0x000fe2000f8e18ff */
[----:B------:R-:W-:-:S04]  /*20c0*/  LOP3.LUT R2, R16, UR7, RZ, 0x3c, !PT ;  /* 0x0000000710027c12 */ /* 0x000fc8000f8e3cff */
[----:B-1----:R-:W-:-:S04]  /*20d0*/  SHF.L.U32 R3, R2, 0x1f, RZ ;  /* 0x0000001f02037819 */ /* 0x002fc800000006ff */
[----:B------:R-:W1:Y:S02]  /*20e0*/  SYNCS.PHASECHK.TRANS64.TRYWAIT P0, [UR4], R3 ;  /* 0x00000003ff0075a7 */ /* 0x000e640008001104 */
[----:B-1----:R-:W-:Y:S05]  /*20f0*/  @!P0 BRA `(.L_x_29) ;  /* 0x0000006400708947 */ /* 0x002fea0003800000 */
.L_x_128:
        /* <DEDUP_REMOVED lines=9> */
.L_x_130:
        /* <DEDUP_REMOVED lines=9> */
.L_x_132:
[----:B------:R-:W-:-:S04]  /*2220*/  UIADD3 UR6, UPT, UPT, UR6, 0x1, URZ ;  /* 0x0000000106067890 */ /* 0x000fc8000fffe0ff */
[----:B------:R-:W-:-:S04]  /*2230*/  UISETP.NE.AND UP0, UPT, UR6, 0x5, UPT ;  /* 0x000000050600788c */ /* 0x000fc8000bf05270 */
[----:B------:R-:W-:Y:S02]  /*2240*/  USEL UR4, URZ, 0x1, UP0 ;  /* 0x00000001ff047887 */ /* 0x000fe40008000000 */
[----:B------:R-:W-:-:S04]  /*2250*/  USEL UR6, UR6, URZ, UP0 ;  /* 0x000000ff06067287 */ /* 0x000fc80008000000 */
[----:B------:R-:W-:Y:S01]  /*2260*/  ULEA UR6, UR6, UR5, 0x3 ;  /* 0x0000000506067291 */ /* 0x000fe2000f8e18ff */
[----:B-1----:R-:W-:-:S04]  /*2270*/  LOP3.LUT R3, R2, UR4, RZ, 0x3c, !PT ;  /* 0x0000000402037c12 */ /* 0x002fc8000f8e3cff */
[----:B------:R-:W-:Y:S01]  /*2280*/  SHF.L.U32 R3, R3, 0x1f, RZ ;  /* 0x0000001f03037819 */ /* 0x000fe200000006ff */
[----:B------:R-:W-:-:S07]  /*2290*/  IMAD.U32 R0, RZ, RZ, UR6 ;  /* 0x00000006ff007e24 */ /* 0x000fce000f8e00ff */
.L_x_32:
[----:B-1----:R1:W2:Y:S02]  /*22a0*/  SYNCS.PHASECHK.TRANS64.TRYWAIT P0, [R0+URZ], R3 ;  /* 0x00000003000075a7 */ /* 0x0022a400080011ff */
[----:B--2---:R-:W-:Y:S05]  /*22b0*/  @!P0 NANOSLEEP.SYNCS 0x989680 ;  /* 0x009896800000895d */ /* 0x004fea0003900000 */
[----:B------:R-:W2:Y:S02]  /*22c0*/  @!P0 SYNCS.PHASECHK.TRANS64 P0, [R0+URZ], R3 ;  /* 0x00000003000085a7 */ /* 0x000ea400080010ff */
[----:B--2---:R-:W-:Y:S05]  /*22d0*/  @P0 EXIT ;  /* 0x000000000000094d */ /* 0x004fea0003800000 */
[----:B------:R-:W-:Y:S05]  /*22e0*/  BRA `(.L_x_32) ;  /* 0xfffffffc00ec7947 */ /* 0x000fea000383ffff */
.L_x_17:
[----:B------:R-:W-:-:S04]  /*22f0*/  UISETP.NE.AND UP1, UPT, UR37, URZ, UPT ;  /* 0x000000ff2500728c */ /* 0x000fc8000bf25270 */
[----:B------:R-:W-:-:S09]  /*2300*/  UISETP.NE.OR UP1, UPT, UR8, 0x1, UP1 ;  /* 0x000000010800788c */ /* 0x000fd20008f25670 */
[----:B------:R-:W-:Y:S05]  /*2310*/  BRA.U UP1, `(.L_x_33) ;  /* 0x00000005014c7547 */ /* 0x000fea000b800000 */
[----:B------:R-:W-:Y:S01]  /*2320*/  HFMA2 R3, -RZ, RZ, 0, 0 ;  /* 0x00000000ff037431 */ /* 0x000fe200000001ff */
[----:B------:R-:W-:Y:S01]  /*2330*/  ISETP.NE.AND P2, PT, R4, RZ, PT ;  /* 0x000000ff0400720c */ /* 0x000fe20003f45270 */
[----:B------:R-:W-:Y:S01]  /*2340*/  IMAD.MOV.U32 R12, RZ, RZ, 0x1 ;  /* 0x00000001ff0c7424 */ /* 0x000fe200078e00ff */
[----:B------:R-:W-:Y:S01]  /*2350*/  CS2R R6, SRZ ;  /* 0x0000000000067805 */ /* 0x000fe2000001ff00 */
[----:B------:R-:W-:Y:S01]  /*2360*/  IMAD.MOV.U32 R5, RZ, RZ, RZ ;  /* 0x000000ffff057224 */ /* 0x000fe200078e00ff */
[----:B------:R-:W-:Y:S01]  /*2370*/  UMOV UR4, 0x400 ;  /* 0x0000040000047882 */ /* 0x000fe20000000000 */
[----:B------:R-:W-:Y:S01]  /*2380*/  UMOV UR6, URZ ;  /* 0x000000ff00067c82 */ /* 0x000fe20008000000 */
[----:B------:R-:W-:-:S12]  /*2390*/  ULEA UR37, UR37, UR4, 0x18 ;  /* 0x0000000425257291 */ /* 0x000fd8000f8ec0ff */
.L_x_37:
[----:B------:R-:W-:Y:S02]  /*23a0*/  LEA R0, R3, UR37, 0x3 ;  /* 0x0000002503007c11 */ /* 0x000fe4000f8e18ff */
[----:B------:R-:W-:-:S03]  /*23b0*/  SHF.L.U32 R9, R5, 0x1f, RZ ;  /* 0x0000001f05097819 */ /* 0x000fc600000006ff */
[----:B------:R-:W-:Y:S01]  /*23c0*/  VIADD R8, R0, 0xf0 ;  /* 0x000000f000087836 */ /* 0x000fe20000000000 */
[----:B------:R-:W1:Y:S02]  /*23d0*/  SYNCS.PHASECHK.TRANS64.TRYWAIT P0, [R0+URZ+0xe0], R9 ;  /* 0x0000e009000075a7 */ /* 0x000e6400080011ff */
[----:B-1----:R-:W-:Y:S05]  /*23e0*/  @!P0 BRA `(.L_x_34) ;  /* 0x0000006000fc8947 */ /* 0x002fea0003800000 */
.L_x_133:
[----:B------:R-:W-:Y:S01]  /*23f0*/  ULEA UR5, UR6, UR37, 0x3 ;  /* 0x0000002506057291 */ /* 0x000fe2000f8e18ff */
[----:B------:R-:W-:Y:S01]  /*2400*/  PRMT R8, RZ, 0x654, R8 ;  /* 0x00000654ff087816 */ /* 0x000fe20000000008 */
[----:B-1----:R-:W-:Y:S01]  /*2410*/  @!P2 IMAD.MOV.U32 R9, RZ, RZ, 0x10 ;  /* 0x00000010ff09a424 */ /* 0x002fe200078e00ff */
[----:B------:R-:W-:Y:S01]  /*2420*/  SHF.L.U32 R11, R12, 0x1f, RZ ;  /* 0x0000001f0c0b7819 */ /* 0x000fe200000006ff */
[----:B------:R-:W-:Y:S01]  /*2430*/  UIADD3 UR4, UPT, UPT, UR5, 0xa0, URZ ;  /* 0x000000a005047890 */ /* 0x000fe2000fffe0ff */
[----:B------:R1:W-:Y:S05]  /*2440*/  SYNCS.ARRIVE.TRANS64.RED.A1T0 RZ, [R8+URZ], RZ ;  /* 0x000000ff08ff79a7 */ /* 0x0003ea00081004ff */
[----:B------:R-:W-:Y:S01]  /*2450*/  IMAD.U32 R13, RZ, RZ, UR4 ;  /* 0x00000004ff0d7e24 */ /* 0x000fe2000f8e00ff */
[----:B------:R-:W2:Y:S04]  /*2460*/  SYNCS.PHASECHK.TRANS64.TRYWAIT P0, [UR5+0xb0], R11 ;  /* 0x0000b00bff0075a7 */ /* 0x000ea80008001105 */
[----:B------:R-:W-:Y:S01]  /*2470*/  PRMT R13, R4, 0x654, R13 ;  /* 0x00000654040d7816 */ /* 0x000fe2000000000d */
[----:B-12---:R-:W-:Y:S06]  /*2480*/  @!P0 BRA `(.L_x_35) ;  /* 0x0000006000e88947 */ /* 0x006fec0003800000 */
.L_x_135:
[----:B------:R-:W-:Y:S01]  /*2490*/  ULEA UR4, UR6, UR37, 0x4 ;  /* 0x0000002506047291 */ /* 0x000fe2000f8e20ff */
[----:B---3--:R-:W-:Y:S01]  /*24a0*/  SEL R2, R13, R2, !P2 ;  /* 0x000000020d027207 */ /* 0x008fe20005000000 */
[----:B------:R-:W-:Y:S01]  /*24b0*/  UIADD3 UR5, UPT, UPT, UR5, 0xa0, URZ ;  /* 0x000000a005057890 */ /* 0x000fe2000fffe0ff */
[----:B-1----:R-:W-:Y:S01]  /*24c0*/  LEA R0, R7, UR37, 0x3 ;  /* 0x0000002507007c11 */ /* 0x002fe2000f8e18ff */
[----:B------:R-:W-:Y:S01]  /*24d0*/  UIADD3 UR4, UPT, UPT, UR4, 0x110, URZ ;  /* 0x0000011004047890 */ /* 0x000fe2000fffe0ff */
[----:B------:R1:W-:Y:S01]  /*24e0*/  @!P2 SYNCS.ARRIVE.TRANS64.RED RZ, [R2+URZ], R9 ;  /* 0x0000000902ffa9a7 */ /* 0x0003e200080004ff */
[----:B------:R-:W-:Y:S01]  /*24f0*/  UIADD3 UR6, UPT, UPT, UR6, 0x1, URZ ;  /* 0x0000000106067890 */ /* 0x000fe2000fffe0ff */
[----:B------:R-:W-:-:S03]  /*2500*/  VIADD R3, R3, 0x1 ;  /* 0x0000000103037836 */ /* 0x000fc60000000000 */
[----:B------:R-:W-:Y:S02]  /*2510*/  UISETP.NE.AND UP0, UPT, UR6, 0x2, UPT ;  /* 0x000000020600788c */ /* 0x000fe4000bf05270 */
[----:B------:R-:W-:Y:S01]  /*2520*/  ISETP.NE.AND P0, PT, R3, 0x2, PT ;  /* 0x000000020300780c */ /* 0x000fe20003f05270 */
[----:B------:R-:W-:Y:S06]  /*2530*/  UGETNEXTWORKID.BROADCAST [UR4], [UR5] ;  /* 0x00000000040073ca */ /* 0x000fec0008000100 */
[----:B------:R-:W-:Y:S02]  /*2540*/  USEL UR4, URZ, 0x1, UP0 ;  /* 0x00000001ff047887 */ /* 0x000fe40008000000 */
[----:B------:R-:W-:-:S04]  /*2550*/  USEL UR6, UR6, URZ, UP0 ;  /* 0x000000ff06067287 */ /* 0x000fc80008000000 */
[----:B------:R-:W-:Y:S02]  /*2560*/  LOP3.LUT R12, R12, UR4, RZ, 0x3c, !PT ;  /* 0x000000040c0c7c12 */ /* 0x000fe4000f8e3cff */
[----:B-1----:R-:W-:-:S04]  /*2570*/  SHF.L.U32 R9, R6, 0x1f, RZ ;  /* 0x0000001f06097819 */ /* 0x002fc800000006ff */
[----:B------:R-:W1:Y:S02]  /*2580*/  SYNCS.PHASECHK.TRANS64.TRYWAIT P1, [R0+URZ+0xa0], R9 ;  /* 0x0000a009000075a7 */ /* 0x000e6400080211ff */
[----:B-1----:R-:W-:Y:S05]  /*2590*/  @!P1 BRA `(.L_x_36) ;  /* 0x0000006000bc9947 */ /* 0x002fea0003800000 */
.L_x_136:
[----:B------:R-:W-:Y:S01]  /*25a0*/  LEA R8, R7, UR37, 0x4 ;  /* 0x0000002507087c11 */ /* 0x000fe2000f8e20ff */
[----:B-1----:R-:W-:Y:S01]  /*25b0*/  VIADD R0, R0, 0xb0 ;  /* 0x000000b000007836 */ /* 0x002fe20000000000 */
[----:B------:R-:W-:Y:S01]  /*25c0*/  SEL R3, R3, RZ, P0 ;  /* 0x000000ff03037207 */ /* 0x000fe20000000000 */
[----:B------:R-:W-:-:S03]  /*25d0*/  VIADD R7, R7, 0x1 ;  /* 0x0000000107077836 */ /* 0x000fc60000000000 */
[----:B------:R-:W1:Y:S01]  /*25e0*/  LDS.128 R8, [R8+0x110] ;  /* 0x0001100008087984 */ /* 0x000e620000000c00 */
[----:B------:R-:W-:Y:S02]  /*25f0*/  PRMT R0, RZ, 0x654, R0 ;  /* 0x00000654ff007816 */ /* 0x000fe40000000000 */
[C---:B------:R-:W-:Y:S01]  /*2600*/  ISETP.NE.AND P1, PT, R7.reuse, 0x2, PT ;  /* 0x000000020700780c */ /* 0x040fe20003f25270 */
[----:B------:R-:W-:Y:S01]  /*2610*/  @!PT LDS RZ, [RZ] ;  /* 0x00000000fffff984 */ /* 0x000fe20000000800 */
[----:B------:R-:W-:Y:S01]  /*2620*/  @!PT LDS RZ, [RZ] ;  /* 0x00000000fffff984 */ /* 0x000fe20000000800 */
[----:B------:R-:W-:Y:S01]  /*2630*/  @!PT LDS RZ, [RZ] ;  /* 0x00000000fffff984 */ /* 0x000fe20000000800 */
[----:B------:R-:W-:Y:S01]  /*2640*/  @!PT LDS RZ, [RZ] ;  /* 0x00000000fffff984 */ /* 0x000fe20000000800 */
[----:B------:R2:W-:Y:S06]  /*2650*/  MEMBAR.ALL.CTA ;  /* 0x0000000000007992 */ /* 0x0005ec0000008000 */
[----:B--2---:R-:W2:Y:S01]  /*2660*/  FENCE.VIEW.ASYNC.S ;  /* 0x00000000000073c6 */ /* 0x004ea20000000000 */
[----:B------:R-:W-:Y:S01]  /*2670*/  SEL R7, R7, RZ, P1 ;  /* 0x000000ff07077207 */ /* 0x000fe20000800000 */
[----:B--2---:R2:W-:Y:S01]  /*2680*/  SYNCS.ARRIVE.TRANS64.RED.A1T0 RZ, [R0+URZ], RZ ;  /* 0x000000ff00ff79a7 */ /* 0x0045e200081004ff */
[----:B-1----:R-:W-:-:S02]  /*2690*/  LOP3.LUT P3, RZ, R10, 0x1, RZ, 0xc0, !PT ;  /* 0x000000010aff7812 */ /* 0x002fc4000786c0ff */
[----:B------:R-:W-:-:S04]  /*26a0*/  SEL R9, RZ, 0x1, P1 ;  /* 0x00000001ff097807 */ /* 0x000fc80000800000 */
[----:B------:R-:W-:Y:S02]  /*26b0*/  LOP3.LUT R6, R6, R9, RZ, 0x3c, !PT ;  /* 0x0000000906067212 */ /* 0x000fe400078e3cff */
[----:B--2---:R-:W-:-:S04]  /*26c0*/  SEL R0, RZ, 0x1, P0 ;  /* 0x00000001ff007807 */ /* 0x004fc80000000000 */
[----:B------:R-:W-:Y:S01]  /*26d0*/  LOP3.LUT R5, R5, R0, RZ, 0x3c, !PT ;  /* 0x0000000005057212 */ /* 0x000fe200078e3cff */
[----:B------:R-:W-:Y:S06]  /*26e0*/  @P3 BRA `(.L_x_37) ;  /* 0xfffffffc002c3947 */ /* 0x000fec000383ffff */
[----:B------:R-:W-:Y:S01]  /*26f0*/  ULEA UR5, UR6, UR37, 0x3 ;  /* 0x0000002506057291 */ /* 0x000fe2000f8e18ff */
[----:B------:R-:W-:-:S08]  /*2700*/  SHF.L.U32 R3, R12, 0x1f, RZ ;  /* 0x0000001f0c037819 */ /* 0x000fd000000006ff */
[----:B------:R-:W1:Y:S02]  /*2710*/  SYNCS.PHASECHK.TRANS64 P0, [UR5+0xb0], R3 ;  /* 0x0000b003ff0075a7 */ /* 0x000e640008001005 */
[----:B-1----:R-:W-:Y:S05]  /*2720*/  @P0 BRA `(.L_x_38) ;  /* 0x0000000000080947 */ /* 0x002fea0003800000 */
[----:B------:R-:W1:Y:S02]  /*2730*/  SYNCS.PHASECHK.TRANS64.TRYWAIT P0, [UR5+0xb0], R3 ;  /* 0x0000b003ff0075a7 */ /* 0x000e640008001105 */
[----:B-1----:R-:W-:Y:S05]  /*2740*/  @!P0 BRA `(.L_x_39) ;  /* 0x0000006000648947 */ /* 0x002fea0003800000 */
.L_x_38:
[----:B------:R-:W-:-:S04]  /*2750*/  UIADD3 UR4, UPT, UPT, UR6, 0x1, URZ ;  /* 0x0000000106047890 */ /* 0x000fc8000fffe0ff */
[----:B------:R-:W-:-:S04]  /*2760*/  UISETP.NE.AND UP0, UPT, UR4, 0x2, UPT ;  /* 0x000000020400788c */ /* 0x000fc8000bf05270 */
[----:B------:R-:W-:Y:S02]  /*2770*/  USEL UR7, URZ, 0x1, UP0 ;  /* 0x00000001ff077887 */ /* 0x000fe40008000000 */
[----:B------:R-:W-:-:S04]  /*2780*/  USEL UR4, UR4, URZ, UP0 ;  /* 0x000000ff04047287 */ /* 0x000fc80008000000 */
[----:B------:R-:W-:Y:S01]  /*2790*/  ULEA UR4, UR4, UR37, 0x3 ;  /* 0x0000002504047291 */ /* 0x000fe2000f8e18ff */
[----:B-1----:R-:W-:-:S04]  /*27a0*/  LOP3.LUT R3, R12, UR7, RZ, 0x3c, !PT ;  /* 0x000000070c037c12 */ /* 0x002fc8000f8e3cff */
[----:B------:R-:W-:-:S04]  /*27b0*/  SHF.L.U32 R0, R3, 0x1f, RZ ;  /* 0x0000001f03007819 */ /* 0x000fc800000006ff */
[----:B------:R-:W1:Y:S02]  /*27c0*/  SYNCS.PHASECHK.TRANS64 P0, [UR4+0xb0], R0 ;  /* 0x0000b000ff0075a7 */ /* 0x000e640008001004 */
[----:B-1----:R-:W-:Y:S05]  /*27d0*/  @P0 EXIT ;  /* 0x000000000000094d */ /* 0x002fea0003800000 */
[----:B------:R-:W-:Y:S02]  /*27e0*/  SHF.L.U32 R3, R3, 0x1f, RZ ;  /* 0x0000001f03037819 */ /* 0x000fe400000006ff */
[----:B------:R-:W-:-:S07]  /*27f0*/  MOV R0, UR4 ;  /* 0x0000000400007c02 */ /* 0x000fce0008000f00 */
.L_x_40:
[----:B-1----:R1:W2:Y:S02]  /*2800*/  SYNCS.PHASECHK.TRANS64.TRYWAIT P0, [R0+URZ+0xb0], R3 ;  /* 0x0000b003000075a7 */ /* 0x0022a400080011ff */
[----:B--2---:R-:W-:Y:S05]  /*2810*/  @!P0 NANOSLEEP.SYNCS 0x989680 ;  /* 0x009896800000895d */ /* 0x004fea0003900000 */
[----:B------:R-:W2:Y:S02]  /*2820*/  @!P0 SYNCS.PHASECHK.TRANS64 P0, [R0+URZ+0xb0], R3 ;  /* 0x0000b003000085a7 */ /* 0x000ea400080010ff */
[----:B--2---:R-:W-:Y:S05]  /*2830*/  @P0 EXIT ;  /* 0x000000000000094d */ /* 0x004fea0003800000 */
[----:B------:R-:W-:Y:S05]  /*2840*/  BRA `(.L_x_40) ;  /* 0xfffffffc00ec7947 */ /* 0x000fea000383ffff */
.L_x_33:
[----:B------:R-:W-:-:S09]  /*2850*/  UISETP.NE.AND UP1, UPT, UR8, URZ, UPT ;  /* 0x000000ff0800728c */ /* 0x000fd2000bf25270 */
[----:B------:R-:W-:Y:S05]  /*2860*/  BRA.U UP1, `(.L_x_41) ;  /* 0x0000000d01b07547 */ /* 0x000fea000b800000 */
[----:B------:R-:W-:Y:S01]  /*2870*/  UMOV UR4, 0x40 ;  /* 0x0000004000047882 */ /* 0x000fe20000000000 */
[----:B------:R-:W-:Y:S01]  /*2880*/  NOP ;  /* 0x0000000000007918 */ /* 0x000fe20000000000 */
[----:B------:R-:W-:Y:S01]  /*2890*/  ULEA UR4, UR37, UR4, 0x18 ;  /* 0x0000000425047291 */ /* 0x000fe2000f8ec0ff */
[----:B------:R-:W-:Y:S02]  /*28a0*/  UMOV UR5, 0x400 ;  /* 0x0000040000057882 */ /* 0x000fe40000000000 */
[----:B------:R-:W-:-:S06]  /*28b0*/  ULEA UR37, UR37, UR5, 0x18 ;  /* 0x0000000525257291 */ /* 0x000fcc000f8ec0ff */
[----:B------:R-:W1:Y:S02]  /*28c0*/  LDS.U8 R0, [UR4+0x1c] ;  /* 0x00001c04ff007984 */ /* 0x000e640008000000 */
[----:B-1----:R-:W-:-:S13]  /*28d0*/  ISETP.NE.AND P0, PT, R0, RZ, PT ;  /* 0x000000ff0000720c */ /* 0x002fda0003f05270 */
[----:B------:R-:W-:Y:S05]  /*28e0*/  @P0 BRA `(.L_x_42) ;  /* 0x0000000000580947 */ /* 0x000fea0003800000 */
[----:B------:R-:W-:-:S13]  /*28f0*/  ELECT P0, URZ, PT ;  /* 0x0000000000ff782f */ /* 0x000fda0003800000 */
[----:B------:R-:W-:Y:S05]  /*2900*/  @!P0 BRA `(.L_x_43) ;  /* 0x0000000000608947 */ /* 0x000fea0003800000 */
[----:B------:R-:W-:Y:S01]  /*2910*/  UMOV UR5, 0x10 ;  /* 0x0000001000057882 */ /* 0x000fe20000000000 */
[----:B------:R-:W-:Y:S01]  /*2920*/  HFMA2 R0, -RZ, RZ, 0, 5.9604644775390625e-08 ;  /* 0x00000001ff007431 */ /* 0x000fe200000001ff */
[----:B---3--:R-:W-:-:S03]  /*2930*/  MOV R2, 0xffff ;  /* 0x0000ffff00027802 */ /* 0x008fc60000000f00 */
[----:B------:R-:W-:Y:S04]  /*2940*/  DEPBAR.LE SB1, 0x36 ;  /* 0x00009d800000791a */ /* 0x000fe80000000000 */
[----:B------:R-:W1:Y:S02]  /*2950*/  UTCATOMSWS.FIND_AND_SET.ALIGN UP0, UR5, UR5 ;  /* 0x00000005000575e3 */ /* 0x000e640008000800 */
[----:B-1----:R-:W-:Y:S01]  /*2960*/  MOV R3, UR5 ;  /* 0x0000000500037c02 */ /* 0x002fe20008000f00 */
[----:B------:R-:W-:Y:S06]  /*2970*/  BRA.U UP0, `(.L_x_44) ;  /* 0x0000000100187547 */ /* 0x000fec000b800000 */
.L_x_45:
[----:B------:R-:W-:Y:S05]  /*2980*/  NANOSLEEP 0x64 ;  /* 0x000000640000795d */ /* 0x000fea0003800000 */
[----:B------:R-:W-:-:S05]  /*2990*/  UMOV UR5, 0x10 ;  /* 0x0000001000057882 */ /* 0x000fca0000000000 */
[----:B------:R-:W-:Y:S04]  /*29a0*/  DEPBAR.LE SB1, 0x36 ;  /* 0x00009d800000791a */ /* 0x000fe80000000000 */
[----:B------:R-:W1:Y:S02]  /*29b0*/  UTCATOMSWS.FIND_AND_SET.ALIGN UP0, UR5, UR5 ;  /* 0x00000005000575e3 */ /* 0x000e640008000800 */
[----:B-1----:R-:W-:Y:S01]  /*29c0*/  MOV R3, UR5 ;  /* 0x0000000500037c02 */ /* 0x002fe20008000f00 */
[----:B------:R-:W-:Y:S05]  /*29d0*/  BRA.U !UP0, `(.L_x_45) ;  /* 0xfffffffd08e87547 */ /* 0x000fea000b83ffff */
.L_x_44:
[-C--:B------:R-:W-:Y:S02]  /*29e0*/  SHF.L.U32 R2, R2, R3.reuse, RZ ;  /* 0x0000000302027219 */ /* 0x080fe400000006ff */
[----:B------:R-:W-:Y:S01]  /*29f0*/  SHF.L.U32 R0, R0, R3, RZ ;  /* 0x0000000300007219 */ /* 0x000fe200000006ff */
[----:B------:R-:W-:Y:S02]  /*2a00*/  IMAD.SHL.U32 R3, R3, 0x20, RZ ;  /* 0x0000002003037824 */ /* 0x000fe400078e00ff */
[----:B------:R1:W-:Y:S04]  /*2a10*/  ATOMS.OR RZ, [UR4+0x14], R2 ;  /* 0x00001402ffff798c */ /* 0x0003e8000b000004 */
[----:B------:R1:W-:Y:S04]  /*2a20*/  ATOMS.OR RZ, [UR4+0x18], R0 ;  /* 0x00001800ffff798c */ /* 0x0003e8000b000004 */
[----:B------:R1:W-:Y:S01]  /*2a30*/  STS [UR37+0x130], R3 ;  /* 0x00013003ff007988 */ /* 0x0003e20008000825 */
[----:B------:R-:W-:Y:S05]  /*2a40*/  BRA `(.L_x_43) ;  /* 0x0000000000107947 */ /* 0x000fea0003800000 */
.L_x_42:
[----:B------:R-:W-:Y:S02]  /*2a50*/  MOV R0, 0xffffffff ;  /* 0xffffffff00007802 */ /* 0x000fe40000000f00 */
[----:B---3--:R-:W-:-:S03]  /*2a60*/  MOV R2, 0x2a90 ;  /* 0x00002a9000027802 */ /* 0x008fc60000000f00 */
[----:B------:R1:W-:Y:S04]  /*2a70*/  STS [UR37+0x130], R0 ;  /* 0x00013000ff007988 */ /* 0x0003e80008000825 */
[----:B-1---5:R-:W-:Y:S05]  /*2a80*/  CALL.REL.NOINC `($__internal_1_$__cuda_sm10x_tcgen05_guardrail_trap_phase_invalid_during_alloc) ;  /* 0x00000064007c7944 */ /* 0x022fea0003c00000 */
.L_x_43:
[----:B------:R-:W-:Y:S05]  /*2a90*/  WARPSYNC.ALL ;  /* 0x0000000000007948 */ /* 0x000fea0003800000 */
[----:B------:R-:W2:Y:S01]  /*2aa0*/  S2UR UR4, SR_CgaCtaId ;  /* 0x00000000000479c3 */ /* 0x000ea20000008800 */
[----:B------:R-:W-:Y:S01]  /*2ab0*/  UMOV UR5, 0x400 ;  /* 0x0000040000057882 */ /* 0x000fe20000000000 */
[----:B------:R-:W-:-:S06]  /*2ac0*/  NOP ;  /* 0x0000000000007918 */ /* 0x000fcc0000000000 */
[----:B------:R-:W-:Y:S06]  /*2ad0*/  BAR.ARV 0x6, 0xa0 ;  /* 0x0182800000007b1d */ /* 0x000fec0000002000 */
[----:B------:R-:W4:Y:S01]  /*2ae0*/  LDCU UR12, c[0x0][0x38c] ;  /* 0x00007180ff0c77ac */ /* 0x000f220008000800 */
[----:B------:R-:W-:Y:S01]  /*2af0*/  IMAD.MOV.U32 R11, RZ, RZ, 0x1 ;  /* 0x00000001ff0b7424 */ /* 0x000fe200078e00ff */
[----:B------:R-:W-:Y:S01]  /*2b00*/  CS2R R8, SRZ ;  /* 0x0000000000087805 */ /* 0x000fe2000001ff00 */
[----:B------:R-:W-:Y:S01]  /*2b10*/  IMAD.MOV.U32 R10, RZ, RZ, RZ ;  /* 0x000000ffff0a7224 */ /* 0x000fe200078e00ff */
[----:B------:R-:W-:Y:S01]  /*2b20*/  UISETP.LT.AND UP0, UPT, UR14, 0x1, UPT ;  /* 0x000000010e00788c */ /* 0x000fe2000bf01270 */
[----:B------:R-:W-:Y:S01]  /*2b30*/  UMOV UR18, URZ ;  /* 0x000000ff00127c82 */ /* 0x000fe20008000000 */
[----:B------:R-:W-:-:S02]  /*2b40*/  UMOV UR17, URZ ;  /* 0x000000ff00117c82 */ /* 0x000fc40008000000 */
[----:B------:R-:W-:Y:S02]  /*2b50*/  USEL UR8, UR14, 0x1, !UP0 ;  /* 0x000000010e087887 */ /* 0x000fe4000c000000 */
[----:B--2---:R-:W-:Y:S02]  /*2b60*/  ULEA UR4, UR4, UR5, 0x18 ;  /* 0x0000000504047291 */ /* 0x004fe4000f8ec0ff */
[----:B------:R-:W-:Y:S02]  /*2b70*/  UIADD3 UR8, UPT, UPT, -UR8, URZ, URZ ;  /* 0x000000ff08087290 */ /* 0x000fe4000fffe1ff */
[----:B------:R-:W-:Y:S02]  /*2b80*/  UIADD3 UR9, UPT, UPT, UR4, 0x8400, URZ ;  /* 0x0000840004097890 */ /* 0x000fe4000fffe0ff */
[----:B------:R-:W-:Y:S02]  /*2b90*/  UIADD3 UR10, UPT, UPT, UR4, 0x1c400, URZ ;  /* 0x0001c400040a7890 */ /* 0x000fe4000fffe0ff */
[----:B------:R-:W-:Y:S01]  /*2ba0*/  UIADD3 UR11, UPT, UPT, UR4, 0x30400, URZ ;  /* 0x00030400040b7890 */ /* 0x000fe2000fffe0ff */
[----:B-1----:R-:W1:Y:S01]  /*2bb0*/  LDS R0, [UR4+0x130] ;  /* 0x00013004ff007984 */ /* 0x002e620008000800 */
[----:B------:R-:W-:-:S02]  /*2bc0*/  USHF.R.U32.HI UR9, URZ, 0x4, UR9 ;  /* 0x00000004ff097899 */ /* 0x000fc40008011609 */
[----:B------:R-:W-:Y:S02]  /*2bd0*/  USHF.R.U32.HI UR10, URZ, 0x4, UR10 ;  /* 0x00000004ff0a7899 */ /* 0x000fe4000801160a */
[----:B------:R-:W-:Y:S02]  /*2be0*/  USHF.R.U32.HI UR11, URZ, 0x4, UR11 ;  /* 0x00000004ff0b7899 */ /* 0x000fe4000801160b */
[----:B------:R-:W-:Y:S02]  /*2bf0*/  ULOP3.LUT UR9, UR9, 0x3fff, URZ, 0xc0, !UPT ;  /* 0x00003fff09097892 */ /* 0x000fe4000f8ec0ff */
[----:B------:R-:W-:Y:S02]  /*2c00*/  ULOP3.LUT UR10, UR10, 0x3fff, URZ, 0xc0, !UPT ;  /* 0x00003fff0a0a7892 */ /* 0x000fe4000f8ec0ff */
[----:B------:R-:W-:Y:S02]  /*2c10*/  ULOP3.LUT UR11, UR11, 0x3fff, URZ, 0xc0, !UPT ;  /* 0x00003fff0b0b7892 */ /* 0x000fe4000f8ec0ff */
[----:B------:R-:W-:-:S02]  /*2c20*/  ULOP3.LUT UR9, UR9, 0x10000, URZ, 0xfc, !UPT ;  /* 0x0001000009097892 */ /* 0x000fc4000f8efcff */
[----:B------:R-:W-:Y:S02]  /*2c30*/  ULOP3.LUT UR10, UR10, 0x10000, URZ, 0xfc, !UPT ;  /* 0x000100000a0a7892 */ /* 0x000fe4000f8efcff */
[----:B------:R-:W-:Y:S02]  /*2c40*/  ULOP3.LUT UR11, UR11, 0x10000, URZ, 0xfc, !UPT ;  /* 0x000100000b0b7892 */ /* 0x000fe4000f8efcff */
[----:B----4-:R-:W-:Y:S01]  /*2c50*/  UISETP.GE.AND UP0, UPT, UR12, 0x1, UPT ;  /* 0x000000010c00788c */ /* 0x010fe2000bf06270 */
[----:B-1----:R-:W-:Y:S01]  /*2c60*/  R2UR UR19, R0 ;  /* 0x00000000001372ca */ /* 0x002fe200000e0000 */
[----:B------:R-:W-:-:S05]  /*2c70*/  IMAD.MOV.U32 R0, RZ, RZ, 0x810 ;  /* 0x00000810ff007424 */ /* 0x000fca00078e00ff */
[C---:B------:R-:W-:Y:S02]  /*2c80*/  R2UR UR7, R0.reuse ;  /* 0x00000000000772ca */ /* 0x040fe400000e0000 */
[C---:B------:R-:W-:Y:S02]  /*2c90*/  R2UR UR6, R0.reuse ;  /* 0x00000000000672ca */ /* 0x040fe400000e0000 */
[----:B------:R-:W-:-:S03]  /*2ca0*/  R2UR UR5, R0 ;  /* 0x00000000000572ca */ /* 0x000fc600000e0000 */
[----:B------:R-:W-:Y:S02]  /*2cb0*/  ULOP3.LUT UR16, UR19, 0x1, URZ, 0xc0, !UPT ;  /* 0x0000000113107892 */ /* 0x000fe4000f8ec0ff */
[----:B------:R-:W-:Y:S02]  /*2cc0*/  UIADD3 UR24, UPT, UPT, UR19, 0x81, URZ ;  /* 0x0000008113187890 */ /* 0x000fe4000fffe0ff */
[----:B------:R-:W-:Y:S02]  /*2cd0*/  UIADD3 UR20, UPT, UPT, UR19, 0x83, URZ ;  /* 0x0000008313147890 */ /* 0x000fe4000fffe0ff */
[----:B------:R-:W-:Y:S02]  /*2ce0*/  ULOP3.LUT UR16, UR16, 0x14, URZ, 0xfc, !UPT ;  /* 0x0000001410107892 */ /* 0x000fe4000f8efcff */
[----:B------:R-:W-:Y:S02]  /*2cf0*/  ULOP3.LUT UR15, UR24, 0x1, URZ, 0xc0, !UPT ;  /* 0x00000001180f7892 */ /* 0x000fe4000f8ec0ff */
[----:B------:R-:W-:-:S02]  /*2d00*/  ULOP3.LUT UR13, UR20, 0x1, URZ, 0xc0, !UPT ;  /* 0x00000001140d7892 */ /* 0x000fc4000f8ec0ff */
[----:B------:R-:W-:Y:S02]  /*2d10*/  UPRMT UR27, UR16, 0x5410, UR7 ;  /* 0x00005410101b7896 */ /* 0x000fe40008000007 */
[----:B------:R-:W-:Y:S02]  /*2d20*/  UIADD3 UR26, UPT, UPT, UR19, 0x80, URZ ;  /* 0x00000080131a7890 */ /* 0x000fe4000fffe0ff */
[----:B------:R-:W-:Y:S02]  /*2d30*/  ULOP3.LUT UR22, UR19, 0xfffffffe, URZ, 0xc0, !UPT ;  /* 0xfffffffe13167892 */ /* 0x000fe4000f8ec0ff */
[----:B------:R-:W-:Y:S02]  /*2d40*/  ULOP3.LUT UR15, UR15, 0x14, URZ, 0xfc, !UPT ;  /* 0x000000140f0f7892 */ /* 0x000fe4000f8efcff */
[----:B------:R-:W-:Y:S02]  /*2d50*/  ULOP3.LUT UR13, UR13, 0x14, URZ, 0xfc, !UPT ;  /* 0x000000140d0d7892 */ /* 0x000fe4000f8efcff */
[----:B------:R-:W-:-:S02]  /*2d60*/  ULOP3.LUT UR26, UR26, 0xfffffffe, URZ, 0xc0, !UPT ;  /* 0xfffffffe1a1a7892 */ /* 0x000fc4000f8ec0ff */
[----:B------:R-:W-:Y:S02]  /*2d70*/  ULOP3.LUT UR24, UR24, 0xfffffffe, URZ, 0xc0, !UPT ;  /* 0xfffffffe18187892 */ /* 0x000fe4000f8ec0ff */
[----:B------:R-:W-:Y:S02]  /*2d80*/  UIADD3 UR22, UPT, UPT, UR22, 0x82, URZ ;  /* 0x0000008216167890 */ /* 0x000fe4000fffe0ff */
[----:B------:R-:W-:Y:S02]  /*2d90*/  ULOP3.LUT UR20, UR20, 0xfffffffe, URZ, 0xc0, !UPT ;  /* 0xfffffffe14147892 */ /* 0x000fe4000f8ec0ff */
[----:B------:R-:W-:Y:S02]  /*2da0*/  UPRMT UR25, UR15, 0x5410, UR6 ;  /* 0x000054100f197896 */ /* 0x000fe40008000006 */
[----:B------:R-:W-:Y:S01]  /*2db0*/  UPRMT UR21, UR13, 0x5410, UR5 ;  /* 0x000054100d157896 */ /* 0x000fe20008000005 */
[----:B------:R-:W-:-:S11]  /*2dc0*/  UMOV UR23, UR27 ;  /* 0x0000001b00177c82 */ /* 0x000fd60008000000 */
.L_x_52:
[----:B------:R-:W-:Y:S02]  /*2dd0*/  LEA R0, R10, UR4, 0x3 ;  /* 0x000000040a007c11 */ /* 0x000fe4000f8e18ff */
[----:B------:R-:W-:Y:S02]  /*2de0*/  SHF.L.U32 R5, R9, 0x1f, RZ ;  /* 0x0000001f09057819 */ /* 0x000fe400000006ff */
[----:B------:R-:W-:Y:S01]  /*2df0*/  PLOP3.LUT P0, PT, PT, PT, UP0, 0x80, 0x8 ;  /* 0x000000000008781c */ /* 0x000fe20003f0f008 */
[----:B------:R-:W-:Y:S01]  /*2e00*/  VIADD R3, R0, 0xb0 ;  /* 0x000000b000037836 */ /* 0x000fe20000000000 */
[----:B-1----:R-:W1:Y:S02]  /*2e10*/  SYNCS.PHASECHK.TRANS64.TRYWAIT P1, [R0+URZ+0xa0], R5 ;  /* 0x0000a005000075a7 */ /* 0x002e6400080211ff */
[----:B-1-3--:R-:W-:Y:S09]  /*2e20*/  @!P1 BRA `(.L_x_46) ;  /* 0x0000005800c49947 */ /* 0x00aff20003800000 */
.L_x_138:
[----:B------:R-:W-:Y:S01]  /*2e30*/  LEA R4, R10, UR4, 0x4 ;  /* 0x000000040a047c11 */ /* 0x000fe2000f8e20ff */
[----:B------:R-:W-:Y:S01]  /*2e40*/  @UP0 ULEA UR5, UR17, UR4, 0x3 ;  /* 0x0000000411050291 */ /* 0x000fe2000f8e18ff */
[----:B------:R-:W-:Y:S01]  /*2e50*/  PLOP3.LUT P2, PT, PT, PT, PT, 0x80, 0x8 ;  /* 0x000000000008781c */ /* 0x000fe20003f4f070 */
[----:B------:R-:W-:Y:S01]  /*2e60*/  ULEA UR6, UR18, UR4, 0x3 ;  /* 0x0000000412067291 */ /* 0x000fe2000f8e18ff */
[----:B------:R-:W-:Y:S01]  /*2e70*/  PRMT R3, RZ, 0x654, R3 ;  /* 0x00000654ff037816 */ /* 0x000fe20000000003 */
[----:B------:R-:W-:Y:S01]  /*2e80*/  ULEA UR7, UR18, UR19, 0x6 ;  /* 0x0000001312077291 */ /* 0x000fe2000f8e30ff */
[----:B-1----:R-:W1:Y:S01]  /*2e90*/  LDS.128 R4, [R4+0x110] ;  /* 0x0001100004047984 */ /* 0x002e620000000c00 */
[----:B---3--:R-:W-:Y:S02]  /*2ea0*/  @P0 SHF.L.U32 R2, R8, 0x1f, RZ ;  /* 0x0000001f08020819 */ /* 0x008fe400000006ff */
[----:B------:R-:W-:Y:S01]  /*2eb0*/  SHF.L.U32 R0, R11, 0x1f, RZ ;  /* 0x0000001f0b007819 */ /* 0x000fe200000006ff */
[----:B------:R-:W-:Y:S01]  /*2ec0*/  @!PT LDS RZ, [RZ] ;  /* 0x00000000fffff984 */ /* 0x000fe20000000800 */
[----:B------:R-:W-:Y:S01]  /*2ed0*/  @!PT LDS RZ, [RZ] ;  /* 0x00000000fffff984 */ /* 0x000fe20000000800 */
[----:B------:R-:W-:Y:S01]  /*2ee0*/  @!PT LDS RZ, [RZ] ;  /* 0x00000000fffff984 */ /* 0x000fe20000000800 */
[----:B------:R-:W-:Y:S01]  /*2ef0*/  @!PT LDS RZ, [RZ] ;  /* 0x00000000fffff984 */ /* 0x000fe20000000800 */
[----:B------:R2:W-:Y:S06]  /*2f00*/  MEMBAR.ALL.CTA ;  /* 0x0000000000007992 */ /* 0x0005ec0000008000 */
[----:B--2---:R-:W2:Y:S02]  /*2f10*/  FENCE.VIEW.ASYNC.S ;  /* 0x00000000000073c6 */ /* 0x004ea40000000000 */
[----:B--2---:R2:W-:Y:S01]  /*2f20*/  SYNCS.ARRIVE.TRANS64.RED.A1T0 RZ, [R3+URZ], RZ ;  /* 0x000000ff03ff79a7 */ /* 0x0045e200081004ff */
[----:B------:R2:W3:Y:S01]  /*2f30*/  @P0 SYNCS.PHASECHK.TRANS64.TRYWAIT P2, [UR5], R2 ;  /* 0x00000002ff0005a7 */ /* 0x0004e20008041105 */
[----:B-1----:R-:W-:Y:S01]  /*2f40*/  LOP3.LUT P1, RZ, R6, 0x1, RZ, 0xc0, !PT ;  /* 0x0000000106ff7812 */ /* 0x002fe2000782c0ff */
[----:B------:R-:W1:Y:S02]  /*2f50*/  SYNCS.PHASECHK.TRANS64.TRYWAIT P0, [UR6+0xd0], R0 ;  /* 0x0000d000ff0075a7 */ /* 0x000e640008001106 */
[----:B-123--:R-:W-:Y:S10]  /*2f60*/  @!P0 BRA `(.L_x_47) ;  /* 0x0000005800888947 */ /* 0x00eff40003800000 */
.L_x_140:
[----:B------:R-:W-:Y:S01]  /*2f70*/  IADD3 R10, PT, PT, R10, 0x1, RZ ;  /* 0x000000010a0a7810 */ /* 0x000fe20007ffe0ff */
[----:B------:R-:W-:Y:S06]  /*2f80*/  BRA.U !UP0, `(.L_x_48) ;  /* 0x0000000108d07547 */ /* 0x000fec000b800000 */
[----:B------:R-:W-:Y:S01]  /*2f90*/  UMOV UR16, URZ ;  /* 0x000000ff00107c82 */ /* 0x000fe20008000000 */
[----:B------:R-:W-:Y:S01]  /*2fa0*/  UMOV UR15, UR8 ;  /* 0x00000008000f7c82 */ /* 0x000fe20008000000 */
[----:B------:R-:W-:Y:S01]  /*2fb0*/  UMOV UR13, UR14 ;  /* 0x0000000e000d7c82 */ /* 0x000fe20008000000 */
[----:B------:R-:W-:-:S05]  /*2fc0*/  UMOV UR12, UR17 ;  /* 0x00000011000c7c82 */ /* 0x000fca0008000000 */
.L_x_51:
[----:B------:R-:W-:Y:S02]  /*2fd0*/  UIADD3 UR15, UPT, UPT, UR15, 0x1, URZ ;  /* 0x000000010f0f7890 */ /* 0x000fe4000fffe0ff */
[----:B--2---:R-:W-:Y:S02]  /*2fe0*/  ULEA UR5, UR12, UR4, 0x3 ;  /* 0x000000040c057291 */ /* 0x004fe4000f8e18ff */
[----:B------:R-:W-:Y:S01]  /*2ff0*/  UISETP.NE.AND UP1, UPT, UR15, URZ, UPT ;  /* 0x000000ff0f00728c */ /* 0x000fe2000bf25270 */
[----:B---3--:R-:W-:Y:S10]  /*3000*/  @P2 BRA `(.L_x_49) ;  /* 0x00000000000c2947 */ /* 0x008ff40003800000 */
[----:B-1----:R-:W-:Y:S04]  /*3010*/  SHF.L.U32 R3, R8, 0x1f, RZ ;  /* 0x0000001f08037819 */ /* 0x002fe800000006ff */
[----:B------:R-:W1:Y:S02]  /*3020*/  SYNCS.PHASECHK.TRANS64.TRYWAIT P0, [UR5], R3 ;  /* 0x00000003ff0075a7 */ /* 0x000e640008001105 */
[----:B-1----:R-:W-:Y:S05]  /*3030*/  @!P0 BRA `(.L_x_50) ;  /* 0x00000058006c8947 */ /* 0x002fea0003800000 */
.L_x_49:
[----:B------:R-:W-:Y:S01]  /*3040*/  UISETP.NE.AND UP2, UPT, UR13, 0x1, UPT ;  /* 0x000000010d00788c */ /* 0x000fe2000bf45270 */
[----:B------:R-:W-:Y:S01]  /*3050*/  PLOP3.LUT P2, PT, PT, PT, PT, 0x80, 0x8 ;  /* 0x000000000008781c */ /* 0x000fe20003f4f070 */
[----:B------:R-:W-:Y:S02]  /*3060*/  UIADD3 UR17, UPT, UPT, UR12, 0x1, URZ ;  /* 0x000000010c117890 */ /* 0x000fe4000fffe0ff */
[----:B------:R-:W-:Y:S02]  /*3070*/  ULEA UR30, UR12, UR10, 0xa ;  /* 0x0000000a0c1e7291 */ /* 0x000fe4000f8e50ff */
[----:B------:R-:W-:Y:S01]  /*3080*/  UISETP.NE.AND UP3, UPT, UR17, 0x5, UPT ;  /* 0x000000051100788c */ /* 0x000fe2000bf65270 */
[----:B------:R-:W-:Y:S01]  /*3090*/  PLOP3.LUT P0, PT, PT, PT, UP2, 0x80, 0x8 ;  /* 0x000000000008781c */ /* 0x000fe20003f0f028 */
[----:B------:R-:W-:Y:S02]  /*30a0*/  ULEA UR32, UR12, UR11, 0x7 ;  /* 0x0000000b0c207291 */ /* 0x000fe4000f8e38ff */
[----:B------:R-:W-:Y:S02]  /*30b0*/  USEL UR29, URZ, 0x1, UP3 ;  /* 0x00000001ff1d7887 */ /* 0x000fe40009800000 */
[----:B------:R-:W-:Y:S02]  /*30c0*/  USEL UR17, UR17, URZ, UP3 ;  /* 0x000000ff11117287 */ /* 0x000fe40009800000 */
[----:B------:R-:W-:Y:S02]  /*30d0*/  UIADD3 UR44, UPT, UPT, UR30, 0x4, URZ ;  /* 0x000000041e2c7890 */ /* 0x000fe4000fffe0ff */
[----:B------:R-:W-:Y:S01]  /*30e0*/  @UP2 ULEA UR28, UR17, UR4, 0x3 ;  /* 0x00000004111c2291 */ /* 0x000fe2000f8e18ff */
[----:B------:R-:W-:Y:S01]  /*30f0*/  LOP3.LUT R8, R8, UR29, RZ, 0x3c, !PT ;  /* 0x0000001d08087c12 */ /* 0x000fe2000f8e3cff */
[----:B------:R-:W-:Y:S02]  /*3100*/  UISETP.NE.U32.AND UP2, UPT, UR16, URZ, UPT ;  /* 0x000000ff1000728c */ /* 0x000fe4000bf45070 */
[----:B------:R-:W-:Y:S01]  /*3110*/  UIADD3 UR40, UPT, UPT, UR30, 0x200, URZ ;  /* 0x000002001e287890 */ /* 0x000fe2000fffe0ff */
[----:B-1----:R-:W-:Y:S01]  /*3120*/  @P0 SHF.L.U32 R0, R8, 0x1f, RZ ;  /* 0x0000001f08000819 */ /* 0x002fe200000006ff */
[----:B------:R-:W-:Y:S02]  /*3130*/  UIADD3 UR36, UPT, UPT, UR30, 0x204, URZ ;  /* 0x000002041e247890 */ /* 0x000fe4000fffe0ff */
[----:B------:R-:W-:Y:S01]  /*3140*/  UIADD3 UR5, UPT, UPT, UR5, 0x28, URZ ;  /* 0x0000002805057890 */ /* 0x000fe2000fffe0ff */
[----:B------:R2:W3:Y:S01]  /*3150*/  @P0 SYNCS.PHASECHK.TRANS64.TRYWAIT P2, [UR28], R0 ;  /* 0x00000000ff0005a7 */ /* 0x0004e2000804111c */
[----:B------:R-:W-:Y:S02]  /*3160*/  ULEA UR28, UR12, UR9, 0xa ;  /* 0x000000090c1c7291 */ /* 0x000fe4000f8e50ff */
[----:B------:R-:W-:Y:S02]  /*3170*/  UIADD3 UR13, UPT, UPT, UR13, -0x1, URZ ;  /* 0xffffffff0d0d7890 */ /* 0x000fe4000fffe0ff */
[----:B------:R-:W-:Y:S02]  /*3180*/  UIADD3 UR42, UPT, UPT, UR28, 0x2, URZ ;  /* 0x000000021c2a7890 */ /* 0x000fe4000fffe0ff */
[----:B------:R-:W-:Y:S02]  /*3190*/  UIADD3 UR38, UPT, UPT, UR28, 0x4, URZ ;  /* 0x000000041c267890 */ /* 0x000fe4000fffe0ff */
[----:B------:R-:W-:Y:S01]  /*31a0*/  UIADD3 UR34, UPT, UPT, UR28, 0x6, URZ ;  /* 0x000000061c227890 */ /* 0x000fe2000fffe0ff */
[----:B------:R-:W-:Y:S01]  /*31b0*/  UMOV UR33, 0x4008 ;  /* 0x0000400800217882 */ /* 0x000fe20000000000 */
[----:B------:R-:W-:Y:S01]  /*31c0*/  UMOV UR31, 0x40004040 ;  /* 0x40004040001f7882 */ /* 0x000fe20000000000 */
[----:B------:R2:W-:Y:S01]  /*31d0*/  UTCCP.T.S.128dp128bit tmem[UR19+0x80], gdesc[UR32] ;  /* 0x00008020130079e7 */ /* 0x0005e20008180000 */
[----:B------:R-:W-:Y:S01]  /*31e0*/  UMOV UR29, 0x40004040 ;  /* 0x40004040001d7882 */ /* 0x000fe20000000000 */
[----:B------:R-:W-:Y:S01]  /*31f0*/  UMOV UR45, 0x40004040 ;  /* 0x40004040002d7882 */ /* 0x000fe20000000000 */
[----:B------:R2:W-:Y:S01]  /*3200*/  UTCHMMA gdesc[UR28], gdesc[UR30], tmem[UR7], tmem[UR26], idesc[UR27], UP2 ;  /* 0x00ff1a1e1c0075ea */ /* 0x0005e20009000007 */
[----:B------:R-:W-:Y:S01]  /*3210*/  UMOV UR43, 0x40004040 ;  /* 0x40004040002b7882 */ /* 0x000fe20000000000 */
[----:B------:R-:W-:Y:S01]  /*3220*/  UMOV UR41, 0x40004040 ;  /* 0x4000404000297882 */ /* 0x000fe20000000000 */
[----:B------:R2:W-:Y:S01]  /*3230*/  UTCHMMA gdesc[UR42], gdesc[UR44], tmem[UR7], tmem[UR24], idesc[UR25], UPT ;  /* 0x00ff182c2a0075ea */ /* 0x0005e2000b800007 */
[----:B------:R-:W-:Y:S01]  /*3240*/  UMOV UR39, 0x40004040 ;  /* 0x4000404000277882 */ /* 0x000fe20000000000 */
[----:B------:R-:W-:Y:S01]  /*3250*/  UMOV UR37, 0x40004040 ;  /* 0x4000404000257882 */ /* 0x000fe20000000000 */
[----:B------:R2:W-:Y:S01]  /*3260*/  UTCHMMA gdesc[UR38], gdesc[UR40], tmem[UR7], tmem[UR22], idesc[UR23], UPT ;  /* 0x00ff1628260075ea */ /* 0x0005e2000b800007 */
[----:B------:R-:W-:Y:S01]  /*3270*/  UMOV UR35, 0x40004040 ;  /* 0x4000404000237882 */ /* 0x000fe20000000000 */
[----:B------:R-:W-:Y:S01]  /*3280*/  UMOV UR16, 0x1 ;  /* 0x0000000100107882 */ /* 0x000fe20000000000 */
[----:B------:R2:W-:Y:S01]  /*3290*/  UTCHMMA gdesc[UR34], gdesc[UR36], tmem[UR7], tmem[UR20], idesc[UR21], UPT ;  /* 0x00ff1424220075ea */ /* 0x0005e2000b800007 */
[----:B------:R2:W-:Y:S01]  /*32a0*/  UTCBAR [UR5], URZ ;  /* 0x000000ff050073e9 */ /* 0x0005e200080000ff */
[----:B------:R-:W-:Y:S01]  /*32b0*/  UMOV UR12, UR17 ;  /* 0x00000011000c7c82 */ /* 0x000fe20008000000 */
[----:B------:R-:W-:Y:S05]  /*32c0*/  BRA.U UP1, `(.L_x_51) ;  /* 0xfffffffd01407547 */ /* 0x000fea000b83ffff */
.L_x_48:
[----:B------:R-:W-:Y:S01]  /*32d0*/  UIADD3 UR18, UPT, UPT, UR18, 0x1, URZ ;  /* 0x0000000112127890 */ /* 0x000fe2000fffe0ff */
[C---:B------:R-:W-:Y:S01]  /*32e0*/  ISETP.NE.AND P0, PT, R10.reuse, 0x2, PT ;  /* 0x000000020a00780c */ /* 0x040fe20003f05270 */
[----:B------:R-:W-:Y:S02]  /*32f0*/  UIADD3 UR6, UPT, UPT, UR6, 0xc0, URZ ;  /* 0x000000c006067890 */ /* 0x000fe4000fffe0ff */
[----:B------:R-:W-:Y:S01]  /*3300*/  UISETP.NE.AND UP1, UPT, UR18, 0x2, UPT ;  /* 0x000000021200788c */ /* 0x000fe2000bf25270 */
[----:B-12---:R-:W-:Y:S02]  /*3310*/  SEL R0, RZ, 0x1, P0 ;  /* 0x00000001ff007807 */ /* 0x006fe40000000000 */
[----:B------:R-:W-:Y:S01]  /*3320*/  SEL R10, R10, RZ, P0 ;  /* 0x000000ff0a0a7207 */ /* 0x000fe20000000000 */
[----:B------:R-:W-:Y:S01]  /*3330*/  USEL UR5, URZ, 0x1, UP1 ;  /* 0x00000001ff057887 */ /* 0x000fe20008800000 */
[----:B------:R-:W-:Y:S01]  /*3340*/  LOP3.LUT R9, R9, R0, RZ, 0x3c, !PT ;  /* 0x0000000009097212 */ /* 0x000fe200078e3cff */
[----:B------:R-:W-:Y:S01]  /*3350*/  USEL UR18, UR18, URZ, UP1 ;  /* 0x000000ff12127287 */ /* 0x000fe20008800000 */
[----:B------:R1:W-:Y:S03]  /*3360*/  UTCBAR [UR6], URZ ;  /* 0x000000ff060073e9 */ /* 0x0003e600080000ff */
[----:B------:R-:W-:Y:S01]  /*3370*/  LOP3.LUT R11, R11, UR5, RZ, 0x3c, !PT ;  /* 0x000000050b0b7c12 */ /* 0x000fe2000f8e3cff */
[----:B------:R-:W-:Y:S07]  /*3380*/  @P1 BRA `(.L_x_52) ;  /* 0xfffffff800901947 */ /* 0x000fee000383ffff */
[----:B------:R-:W2:Y:S01]  /*3390*/  S2UR UR5, SR_CgaCtaId ;  /* 0x00000000000579c3 */ /* 0x000ea20000008800 */
[----:B------:R-:W-:Y:S01]  /*33a0*/  ELECT P0, URZ, PT ;  /* 0x0000000000ff782f */ /* 0x000fe20003800000 */
[----:B------:R-:W-:Y:S01]  /*33b0*/  IMAD.MOV.U32 R0, RZ, RZ, 0x1 ;  /* 0x00000001ff007424 */ /* 0x000fe200078e00ff */
[----:B------:R-:W-:Y:S01]  /*33c0*/  UIADD3 UR4, UPT, UPT, UR4, 0xd0, URZ ;  /* 0x000000d004047890 */ /* 0x000fe2000fffe0ff */
[----:B------:R-:W-:Y:S01]  /*33d0*/  SHF.L.U32 R3, R11, 0x1f, RZ ;  /* 0x0000001f0b037819 */ /* 0x000fe200000006ff */
[----:B-1----:R-:W-:-:S03]  /*33e0*/  UMOV UR6, 0x40 ;  /* 0x0000004000067882 */ /* 0x002fc60000000000 */
[----:B------:R-:W-:Y:S01]  /*33f0*/  UVIRTCOUNT.DEALLOC.SMPOOL 0x80 ;  /* 0x000000800000784c */ /* 0x000fe20000000000 */
[----:B--2---:R-:W-:Y:S02]  /*3400*/  ULEA UR5, UR5, UR6, 0x18 ;  /* 0x0000000605057291 */ /* 0x004fe4000f8ec0ff */
[----:B------:R-:W-:-:S07]  /*3410*/  ULEA UR6, UR18, UR4, 0x3 ;  /* 0x0000000412067291 */ /* 0x000fce000f8e18ff */
[----:B------:R1:W-:Y:S02]  /*3420*/  @P0 STS.U8 [UR5+0x1c], R0 ;  /* 0x00001c00ff000988 */ /* 0x0003e40008000005 */
[----:B------:R-:W2:Y:S02]  /*3430*/  SYNCS.PHASECHK.TRANS64.TRYWAIT P0, [UR6], R3 ;  /* 0x00000003ff0075a7 */ /* 0x000ea40008001106 */
[----:B-12---:R-:W-:Y:S05]  /*3440*/  @!P0 BRA `(.L_x_53) ;  /* 0x0000005400808947 */ /* 0x006fea0003800000 */
.L_x_143:
[----:B------:R-:W-:-:S04]  /*3450*/  UIADD3 UR7, UPT, UPT, UR18, 0x1, URZ ;  /* 0x0000000112077890 */ /* 0x000fc8000fffe0ff */
[----:B------:R-:W-:-:S04]  /*3460*/  UISETP.NE.AND UP0, UPT, UR7, 0x2, UPT ;  /* 0x000000020700788c */ /* 0x000fc8000bf05270 */
[----:B------:R-:W-:Y:S02]  /*3470*/  USEL UR6, URZ, 0x1, UP0 ;  /* 0x00000001ff067887 */ /* 0x000fe40008000000 */
[----:B------:R-:W-:-:S04]  /*3480*/  USEL UR7, UR7, URZ, UP0 ;  /* 0x000000ff07077287 */ /* 0x000fc80008000000 */
[----:B------:R-:W-:Y:S01]  /*3490*/  ULEA UR7, UR7, UR4, 0x3 ;  /* 0x0000000407077291 */ /* 0x000fe2000f8e18ff */
[----:B-1----:R-:W-:-:S04]  /*34a0*/  LOP3.LUT R3, R11, UR6, RZ, 0x3c, !PT ;  /* 0x000000060b037c12 */ /* 0x002fc8000f8e3cff */
[----:B------:R-:W-:-:S04]  /*34b0*/  SHF.L.U32 R3, R3, 0x1f, RZ ;  /* 0x0000001f03037819 */ /* 0x000fc800000006ff */
[----:B------:R-:W1:Y:S02]  /*34c0*/  SYNCS.PHASECHK.TRANS64.TRYWAIT P0, [UR7], R3 ;  /* 0x00000003ff0075a7 */ /* 0x000e640008001107 */
[----:B-1----:R-:W-:Y:S05]  /*34d0*/  @!P0 BRA `(.L_x_54) ;  /* 0x0000005400748947 */ /* 0x002fea0003800000 */
.L_x_145:
[----:B------:R-:W-:Y:S01]  /*34e0*/  NOP ;  /* 0x0000000000007918 */ /* 0x000fe20000000000 */
[----:B-1----:R-:W1:Y:S01]  /*34f0*/  LDS R0, [UR5+0x14] ;  /* 0x00001405ff007984 */ /* 0x002e620008000800 */
[----:B------:R-:W-:Y:S01]  /*3500*/  ULOP3.LUT UR6, UR19, 0xffff, URZ, 0xc0, !UPT ;  /* 0x0000ffff13067892 */ /* 0x000fe2000f8ec0ff */
[----:B------:R-:W-:Y:S01]  /*3510*/  UMOV UR8, 0xffff ;  /* 0x0000ffff00087882 */ /* 0x000fe20000000000 */
[----:B------:R-:W-:Y:S02]  /*3520*/  UMOV UR4, 0x1 ;  /* 0x0000000100047882 */ /* 0x000fe40000000000 */
[----:B------:R-:W-:-:S04]  /*3530*/  USHF.R.U32.HI UR6, URZ, 0x5, UR6 ;  /* 0x00000005ff067899 */ /* 0x000fc80008011606 */
[----:B------:R-:W-:Y:S02]  /*3540*/  USHF.L.U32 UR8, UR8, UR6, URZ ;  /* 0x0000000608087299 */ /* 0x000fe400080006ff */
[----:B------:R-:W-:-:S04]  /*3550*/  USHF.L.U32 UR4, UR4, UR6, URZ ;  /* 0x0000000604047299 */ /* 0x000fc800080006ff */
[----:B-1----:R-:W-:-:S04]  /*3560*/  LOP3.LUT R0, R0, UR8, RZ, 0xc0, !PT ;  /* 0x0000000800007c12 */ /* 0x002fc8000f8ec0ff */
[----:B------:R-:W-:-:S13]  /*3570*/  ISETP.NE.AND P0, PT, R0, UR8, PT ;  /* 0x0000000800007c0c */ /* 0x000fda000bf05270 */
[----:B------:R-:W-:Y:S05]  /*3580*/  @P0 BRA `(.L_x_55) ;  /* 0x0000000000580947 */ /* 0x000fea0003800000 */
[----:B------:R-:W1:Y:S02]  /*3590*/  LDS R0, [UR5+0x18] ;  /* 0x00001805ff007984 */ /* 0x000e640008000800 */
[----:B-1----:R-:W-:-:S04]  /*35a0*/  LOP3.LUT R0, R0, UR4, RZ, 0xc0, !PT ;  /* 0x0000000400007c12 */ /* 0x002fc8000f8ec0ff */
[----:B------:R-:W-:-:S13]  /*35b0*/  ISETP.NE.AND P0, PT, R0, UR4, PT ;  /* 0x0000000400007c0c */ /* 0x000fda000bf05270 */
[----:B------:R-:W-:Y:S05]  /*35c0*/  @P0 BRA `(.L_x_56) ;  /* 0x00000000003c0947 */ /* 0x000fea0003800000 */
[----:B------:R-:W1:Y:S01]  /*35d0*/  S2R R2, SR_LANEID ;  /* 0x0000000000027919 */ /* 0x000e620000000000 */
[----:B------:R-:W-:Y:S01]  /*35e0*/  ULOP3.LUT UR8, URZ, UR8, URZ, 0x33, !UPT ;  /* 0x00000008ff087292 */ /* 0x000fe2000f8e33ff */
[----:B------:R-:W-:Y:S01]  /*35f0*/  LOP3.LUT R4, RZ, UR4, RZ, 0x33, !PT ;  /* 0x00000004ff047c12 */ /* 0x000fe2000f8e33ff */
[----:B------:R-:W-:Y:S02]  /*3600*/  VOTEU.ANY UR7, UPT, PT ;  /* 0x0000000000077886 */ /* 0x000fe400038e0100 */
[----:B------:R-:W-:Y:S01]  /*3610*/  UFLO.U32 UR7, UR7 ;  /* 0x00000007000772bd */ /* 0x000fe200080e0000 */
[----:B------:R-:W2:Y:S01]  /*3620*/  REDUX UR4, R4 ;  /* 0x00000000040473c4 */ /* 0x000ea20000000000 */
[----:B------:R-:W-:-:S06]  /*3630*/  IMAD.U32 R0, RZ, RZ, UR8 ;  /* 0x00000008ff007e24 */ /* 0x000fcc000f8e00ff */
[----:B------:R4:W-:Y:S01]  /*3640*/  UTCATOMSWS.AND URZ, UR8 ;  /* 0x0000000800ff79e3 */ /* 0x0009e20008000000 */
[----:B------:R-:W3:Y:S01]  /*3650*/  REDUX UR6, R0 ;  /* 0x00000000000673c4 */ /* 0x000ee20000000000 */
[----:B-1----:R-:W-:Y:S01]  /*3660*/  ISETP.EQ.U32.AND P0, PT, R2, UR7, PT ;  /* 0x0000000702007c0c */ /* 0x002fe2000bf02070 */
[----:B--2---:R-:W-:Y:S01]  /*3670*/  IMAD.U32 R2, RZ, RZ, UR4 ;  /* 0x00000004ff027e24 */ /* 0x004fe2000f8e00ff */
[----:B---3--:R-:W-:-:S11]  /*3680*/  MOV R3, UR6 ;  /* 0x0000000600037c02 */ /* 0x008fd60008000f00 */
[----:B------:R4:W-:Y:S04]  /*3690*/  @P0 ATOMS.AND RZ, [UR5+0x14], R3 ;  /* 0x00001403ffff098c */ /* 0x0009e8000a800005 */
[----:B------:R4:W-:Y:S01]  /*36a0*/  @P0 ATOMS.AND RZ, [UR5+0x18], R2 ;  /* 0x00001802ffff098c */ /* 0x0009e2000a800005 */
[----:B------:R-:W-:Y:S05]  /*36b0*/  BRA `(.L_x_57) ;  /* 0x0000000000147947 */ /* 0x000fea0003800000 */
.L_x_56:
[----:B------:R-:W-:Y:S02]  /*36c0*/  MOV R2, 0x36e0 ;  /* 0x000036e000027802 */ /* 0x000fe40000000f00 */
[----:B---3-5:R-:W-:Y:S05]  /*36d0*/  CALL.REL.NOINC `($__internal_0_$__cuda_sm10x_tcgen05_guardrail_trap_col_being_dealloced_not_returned_by_alloc) ;  /* 0x00000058005c7944 */ /* 0x028fea0003c00000 */
[----:B------:R-:W-:Y:S05]  /*36e0*/  BRA `(.L_x_57) ;  /* 0x0000000000087947 */ /* 0x000fea0003800000 */
.L_x_55:
[----:B------:R-:W-:Y:S02]  /*36f0*/  MOV R2, 0x3710 ;  /* 0x0000371000027802 */ /* 0x000fe40000000f00 */
[----:B---3-5:R-:W-:Y:S05]  /*3700*/  CALL.REL.NOINC `($__internal_2_$__cuda_sm10x_tcgen05_guardrail_trap_unallocated_columns_being_dealloced) ;  /* 0x0000005800687944 */ /* 0x028fea0003c00000 */
.L_x_57:
[----:B------:R-:W-:Y:S01]  /*3710*/  NOP ;  /* 0x0000000000007918 */ /* 0x000fe20000000000 */
[----:B----4-:R-:W-:Y:S05]  /*3720*/  EXIT ;  /* 0x000000000000794d */ /* 0x010fea0003800000 */
.L_x_41:
[----:B------:R-:W-:Y:S05]  /*3730*/  BRA.U !UP0, `(.L_x_58) ;  /* 0x0000001508547547 */ /* 0x000fea000b800000 */
[----:B------:R-:W1:Y:S01]  /*3740*/  LDC R0, c[0x0][0xd30] ;  /* 0x00034c00ff007b82 */ /* 0x000e620000000800 */
[----:B------:R-:W-:Y:S01]  /*3750*/  UMOV UR4, 0x400 ;  /* 0x0000040000047882 */ /* 0x000fe20000000000 */
[----:B------:R-:W-:Y:S01]  /*3760*/  HFMA2 R34, -RZ, RZ, 0, 0 ;  /* 0x00000000ff227431 */ /* 0x000fe200000001ff */
[----:B------:R-:W-:Y:S01]  /*3770*/  ULEA UR4, UR37, UR4, 0x18 ;  /* 0x0000000425047291 */ /* 0x000fe2000f8ec0ff */
[----:B------:R-:W-:Y:S01]  /*3780*/  IMAD.MOV.U32 R37, RZ, RZ, 0x1 ;  /* 0x00000001ff257424 */ /* 0x000fe200078e00ff */
[----:B------:R-:W-:Y:S01]  /*3790*/  UISETP.NE.AND UP0, UPT, UR8, 0x2, UPT ;  /* 0x000000020800788c */ /* 0x000fe2000bf05270 */
[----:B------:R-:W-:Y:S01]  /*37a0*/  IMAD.MOV.U32 R36, RZ, RZ, RZ ;  /* 0x000000ffff247224 */ /* 0x000fe200078e00ff */
[----:B------:R-:W-:Y:S01]  /*37b0*/  UIADD3 UR5, UPT, UPT, UR4, 0x68, URZ ;  /* 0x0000006804057890 */ /* 0x000fe2000fffe0ff */
[----:B------:R-:W2:Y:S01]  /*37c0*/  LDC R29, c[0x0][0x370] ;  /* 0x0000dc00ff1d7b82 */ /* 0x000ea20000000800 */
[----:B------:R-:W-:Y:S01]  /*37d0*/  MOV R31, 0x2000 ;  /* 0x00002000001f7802 */ /* 0x000fe20000000f00 */
[----:B------:R-:W-:-:S02]  /*37e0*/  UPLOP3.LUT UP1, UPT, UPT, UPT, UPT, 0x40, 0x4 ;  /* 0x000000000004789c */ /* 0x000fc40003f2e870 */
[----:B------:R-:W-:Y:S02]  /*37f0*/  USEL UR6, URZ, 0x1, UP0 ;  /* 0x00000001ff067887 */ /* 0x000fe40008000000 */
[----:B------:R-:W-:Y:S02]  /*3800*/  UIADD3 UR57, UPT, UPT, UR4, 0x50, URZ ;  /* 0x0000005004397890 */ /* 0x000fe4000fffe0ff */
[----:B------:R-:W4:Y:S01]  /*3810*/  LDC R8, c[0x0][0xd0c] ;  /* 0x00034300ff087b82 */ /* 0x000f220000000800 */
[----:B------:R-:W-:Y:S02]  /*3820*/  UIADD3 UR49, UPT, UPT, UR4, 0x58, URZ ;  /* 0x0000005804317890 */ /* 0x000fe4000fffe0ff */
[----:B------:R-:W-:Y:S02]  /*3830*/  UIADD3 UR41, UPT, UPT, UR4, 0x60, URZ ;  /* 0x0000006004297890 */ /* 0x000fe4000fffe0ff */
[----:B------:R-:W-:-:S03]  /*3840*/  UPRMT UR5, UR37, 0x654, UR5 ;  /* 0x0000065425057896 */ /* 0x000fc60008000005 */
[----:B------:R-:W2:Y:S01]  /*3850*/  LDC R28, c[0x0][0xd20] ;  /* 0x00034800ff1c7b82 */ /* 0x000ea20000000800 */
[----:B-1----:R-:W-:-:S07]  /*3860*/  ISETP.NE.AND P1, PT, R0, 0x1, PT ;  /* 0x000000010000780c */ /* 0x002fce0003f25270 */
[----:B------:R-:W1:Y:S08]  /*3870*/  LDC.64 R38, c[0x0][0x348] ;  /* 0x0000d200ff267b82 */ /* 0x000e700000000a00 */
[----:B------:R-:W1:Y:S08]  /*3880*/  LDC.64 R18, c[0x0][0xa88] ;  /* 0x0002a200ff127b82 */ /* 0x000e700000000a00 */
[----:B------:R-:W1:Y:S08]  /*3890*/  LDC.64 R22, c[0x0][0xd10] ;  /* 0x00034400ff167b82 */ /* 0x000e700000000a00 */
[----:B------:R-:W1:Y:S08]  /*38a0*/  LDC.64 R6, c[0x0][0xd18] ;  /* 0x00034600ff067b82 */ /* 0x000e700000000a00 */
[----:B------:R-:W1:Y:S08]  /*38b0*/  LDC.64 R4, c[0x0][0xd28] ;  /* 0x00034a00ff047b82 */ /* 0x000e700000000a00 */
[----:B------:R-:W1:Y:S08]  /*38c0*/  LDC.64 R20, c[0x0][0xa90] ;  /* 0x0002a400ff147b82 */ /* 0x000e700000000a00 */
[----:B--2-4-:R-:W1:Y:S02]  /*38d0*/  LDC R30, c[0x0][0x374] ;  /* 0x0000dd00ff1e7b82 */ /* 0x014e640000000800 */
.L_x_69:
[----:B------:R-:W-:Y:S02]  /*38e0*/  LEA R0, R36, UR4, 0x3 ;  /* 0x0000000424007c11 */ /* 0x000fe4000f8e18ff */
[----:B------:R-:W-:Y:S02]  /*38f0*/  SHF.L.U32 R3, R34, 0x1f, RZ ;  /* 0x0000001f22037819 */ /* 0x000fe400000006ff */
[----:B------:R-:W-:Y:S02]  /*3900*/  LEA R24, R36, UR4, 0x4 ;  /* 0x0000000424187c11 */ /* 0x000fe4000f8e20ff */
[----:B------:R-:W2:Y:S02]  /*3910*/  SYNCS.PHASECHK.TRANS64.TRYWAIT P0, [R0+URZ+0xa0], R3 ;  /* 0x0000a003000075a7 */ /* 0x000ea400080011ff */
[----:B--2-4-:R-:W-:Y:S05]  /*3920*/  @!P0 BRA `(.L_x_59) ;  /* 0x0000005000788947 */ /* 0x014fea0003800000 */
.L_x_146:
[----:B---3--:R-:W-:Y:S01]  /*3930*/  ISETP.GE.AND P0, PT, R2, 0x1, PT ;  /* 0x000000010200780c */ /* 0x008fe20003f06270 */
[----:B------:R-:W3:Y:S01]  /*3940*/  LDS.128 R24, [R24+0x110] ;  /* 0x0001100018187984 */ /* 0x000ee20000000c00 */
[----:B--2---:R-:W-:Y:S01]  /*3950*/  VIADD R0, R0, 0xb0 ;  /* 0x000000b000007836 */ /* 0x004fe20000000000 */
[----:B------:R-:W-:Y:S01]  /*3960*/  @!PT LDS RZ, [RZ] ;  /* 0x00000000fffff984 */ /* 0x000fe20000000800 */
[----:B------:R-:W-:Y:S01]  /*3970*/  @!PT LDS RZ, [RZ] ;  /* 0x00000000fffff984 */ /* 0x000fe20000000800 */
[----:B------:R-:W-:Y:S01]  /*3980*/  @!PT LDS RZ, [RZ] ;  /* 0x00000000fffff984 */ /* 0x000fe20000000800 */
[----:B------:R-:W-:Y:S01]  /*3990*/  @!PT LDS RZ, [RZ] ;  /* 0x00000000fffff984 */ /* 0x000fe20000000800 */
[----:B------:R2:W-:Y:S06]  /*39a0*/  MEMBAR.ALL.CTA ;  /* 0x0000000000007992 */ /* 0x0005ec0000008000 */
[----:B--2---:R-:W2:Y:S01]  /*39b0*/  FENCE.VIEW.ASYNC.S ;  /* 0x00000000000073c6 */ /* 0x004ea20000000000 */
[----:B------:R-:W-:Y:S04]  /*39c0*/  PRMT R0, RZ, 0x654, R0 ;  /* 0x00000654ff007816 */ /* 0x000fe80000000000 */
[----:B--2---:R2:W-:Y:S01]  /*39d0*/  SYNCS.ARRIVE.TRANS64.RED.A1T0 RZ, [R0+URZ], RZ ;  /* 0x000000ff00ff79a7 */ /* 0x0045e200081004ff */
[----:B---3--:R-:W-:Y:S11]  /*39e0*/  LOP3.LUT P3, RZ, R26, 0x1, RZ, 0xc0, !PT ;  /* 0x000000011aff7812 */ /* 0x008ff6000786c0ff */
[----:B------:R-:W-:Y:S02]  /*39f0*/  @!UPT UIADD3 URZ, UPT, UPT, URZ, URZ, URZ ;  /* 0x000000fffffff290 */ /* 0x000fe4000fffe0ff */
[----:B------:R-:W-:Y:S02]  /*3a00*/  @P3 MOV R13, R24 ;  /* 0x00000018000d3202 */ /* 0x000fe40000000f00 */
[----:B------:R-:W-:Y:S01]  /*3a10*/  @P3 LOP3.LUT R10, R25, 0xffff, RZ, 0xc0, !PT ;  /* 0x0000ffff190a3812 */ /* 0x000fe200078ec0ff */
[----:B--2---:R-:W-:Y:S06]  /*3a20*/  @!P0 BRA `(.L_x_60) ;  /* 0x0000000000a48947 */ /* 0x004fec0003800000 */
[----:B-1----:R-:W-:Y:S01]  /*3a30*/  IMAD.HI.U32 R41, R30, R7, RZ ;  /* 0x000000071e297227 */ /* 0x002fe200078e00ff */
[----:B------:R-:W-:Y:S02]  /*3a40*/  ISETP.NE.AND P0, PT, R6, 0x1, PT ;  /* 0x000000010600780c */ /* 0x000fe40003f05270 */
[----:B------:R-:W-:Y:S01]  /*3a50*/  ISETP.NE.AND P2, PT, R2, 0x1, PT ;  /* 0x000000010200780c */ /* 0x000fe20003f45270 */
[----:B------:R-:W-:Y:S01]  /*3a60*/  IMAD.HI.U32 R40, R29, R22, RZ ;  /* 0x000000161d287227 */ /* 0x000fe200078e00ff */
[----:B------:R-:W-:Y:S02]  /*3a70*/  SHF.R.U32.HI R41, RZ, R28, R41 ;  /* 0x0000001cff297219 */ /* 0x000fe40000011629 */
[----:B------:R-:W-:Y:S01]  /*3a80*/  ISETP.NE.AND P4, PT, R8, 0x1, PT ;  /* 0x000000010800780c */ /* 0x000fe20003f85270 */
[----:B------:R-:W-:Y:S01]  /*3a90*/  IMAD.HI.U32 R42, R13, R22, RZ ;  /* 0x000000160d2a7227 */ /* 0x000fe200078e00ff */
[----:B------:R-:W-:Y:S02]  /*3aa0*/  SHF.R.U32.HI R40, RZ, R23, R40 ;  /* 0x00000017ff287219 */ /* 0x000fe40000011628 */
[----:B------:R-:W-:Y:S01]  /*3ab0*/  SEL R3, R30, R41, !P0 ;  /* 0x000000291e037207 */ /* 0x000fe20004000000 */
[C---:B------:R-:W-:Y:S01]  /*3ac0*/  IMAD.HI.U32 R41, R10.reuse, R7, RZ ;  /* 0x000000070a297227 */ /* 0x040fe200078e00ff */
[----:B------:R-:W-:Y:S02]  /*3ad0*/  SEL R11, R29, R40, !P4 ;  /* 0x000000281d0b7207 */ /* 0x000fe40006000000 */
[----:B------:R-:W-:Y:S01]  /*3ae0*/  SHF.R.U32.HI R42, RZ, R23, R42 ;  /* 0x00000017ff2a7219 */ /* 0x000fe2000001162a */
[----:B------:R-:W-:Y:S01]  /*3af0*/  IMAD.HI.U32 R44, R3, R4, RZ ;  /* 0x00000004032c7227 */ /* 0x000fe200078e00ff */
[----:B------:R-:W-:Y:S03]  /*3b00*/  SHF.R.U32.HI R41, RZ, R28, R41 ;  /* 0x0000001cff297219 */ /* 0x000fe60000011629 */
[----:B------:R-:W-:Y:S01]  /*3b10*/  IMAD.HI.U32 R40, R11, R4, RZ ;  /* 0x000000040b287227 */ /* 0x000fe200078e00ff */
[----:B------:R-:W-:Y:S02]  /*3b20*/  @P2 SHF.R.U32.HI R3, RZ, R5, R44 ;  /* 0x00000005ff032219 */ /* 0x000fe4000001162c */
[----:B------:R-:W-:Y:S02]  /*3b30*/  SEL R9, R10, R41, !P0 ;  /* 0x000000290a097207 */ /* 0x000fe40004000000 */
[----:B------:R-:W-:Y:S01]  /*3b40*/  @P2 SHF.R.U32.HI R11, RZ, R5, R40 ;  /* 0x00000005ff0b2219 */ /* 0x000fe20000011628 */
[C---:B------:R-:W-:Y:S01]  /*3b50*/  IMAD R12, R2.reuse, R3, RZ ;  /* 0x00000003020c7224 */ /* 0x040fe200078e02ff */
[----:B------:R-:W-:Y:S01]  /*3b60*/  SEL R3, R13, R42, !P4 ;  /* 0x0000002a0d037207 */ /* 0x000fe20006000000 */
[C---:B------:R-:W-:Y:S03]  /*3b70*/  IMAD.HI.U32 R16, R9.reuse, R4, RZ ;  /* 0x0000000409107227 */ /* 0x040fe600078e00ff */
[----:B------:R-:W-:Y:S01]  /*3b80*/  ISETP.GE.AND P0, PT, R9, R12, PT ;  /* 0x0000000c0900720c */ /* 0x000fe20003f06270 */
[C---:B------:R-:W-:Y:S01]  /*3b90*/  IMAD R14, R2.reuse, R11, RZ ;  /* 0x0000000b020e7224 */ /* 0x040fe200078e02ff */
[----:B------:R-:W-:Y:S04]  /*3ba0*/  SHF.R.U32.HI R16, RZ, R5, R16 ;  /* 0x00000005ff107219 */ /* 0x000fe80000011610 */
[----:B------:R-:W-:Y:S02]  /*3bb0*/  ISETP.GE.OR P0, PT, R3, R14, P0 ;  /* 0x0000000e0300720c */ /* 0x000fe40000706670 */
[----:B------:R-:W-:Y:S05]  /*3bc0*/  SEL R17, R9, R16, !P2 ;  /* 0x0000001009117207 */ /* 0x000fea0005000000 */
[----:B------:R-:W-:Y:S04]  /*3bd0*/  IMAD.MOV R15, RZ, RZ, -R17 ;  /* 0x000000ffff0f7224 */ /* 0x000fe800078e0a11 */
[----:B------:R-:W-:Y:S02]  /*3be0*/  IMAD R15, R2, R15, R9 ;  /* 0x0000000f020f7224 */ /* 0x000fe400078e0209 */
[C---:B------:R-:W-:Y:S05]  /*3bf0*/  @!P0 IMAD.HI.U32 R12, R3.reuse, R4, RZ ;  /* 0x00000004030c8227 */ /* 0x040fea00078e00ff */
[----:B------:R-:W-:Y:S04]  /*3c00*/  @!P0 SHF.R.U32.HI R12, RZ, R5, R12 ;  /* 0x00000005ff0c8219 */ /* 0x000fe8000001160c */
[----:B------:R-:W-:Y:S01]  /*3c10*/  @!P0 SEL R0, R3, R12, !P2 ;  /* 0x0000000c03008207 */ /* 0x000fe20005000000 */
[----:B------:R-:W-:Y:S03]  /*3c20*/  IMAD.MOV R12, RZ, RZ, -R3 ;  /* 0x000000ffff0c7224 */ /* 0x000fe600078e0a03 */
[----:B------:R-:W-:Y:S01]  /*3c30*/  @!P0 IADD3 R16, PT, PT, R17, -R0, RZ ;  /* 0x8000000011108210 */ /* 0x000fe20007ffe0ff */
[----:B------:R-:W-:Y:S01]  /*3c40*/  @!P0 IMAD R0, R11, R15, R0 ;  /* 0x0000000f0b008224 */ /* 0x000fe200078e0200 */
[----:B------:R-:W-:Y:S01]  /*3c50*/  IADD3 R11, PT, PT, -R9, RZ, RZ ;  /* 0x000000ff090b7210 */ /* 0x000fe20007ffe1ff */
[----:B------:R-:W-:Y:S02]  /*3c60*/  IMAD R13, R8, R12, R13 ;  /* 0x0000000c080d7224 */ /* 0x000fe400078e020d */
[----:B------:R-:W-:Y:S02]  /*3c70*/  @!P0 IMAD R9, R16, R2, R3 ;  /* 0x0000000210098224 */ /* 0x000fe400078e0203 */
[----:B------:R-:W-:Y:S02]  /*3c80*/  @!P0 IMAD.MOV.U32 R3, RZ, RZ, R0 ;  /* 0x000000ffff038224 */ /* 0x000fe400078e0000 */
[----:B------:R-:W-:Y:S02]  /*3c90*/  IMAD R10, R6, R11, R10 ;  /* 0x0000000b060a7224 */ /* 0x000fe400078e020a */
[----:B------:R-:W-:Y:S02]  /*3ca0*/  IMAD R13, R3, R8, R13 ;  /* 0x00000008030d7224 */ /* 0x000fe400078e020d */
[----:B------:R-:W-:Y:S02]  /*3cb0*/  IMAD R10, R9, R6, R10 ;  /* 0x00000006090a7224 */ /* 0x000fe400078e020a */
.L_x_60:
[----:B------:R-:W-:Y:S05]  /*3cc0*/  BRA.U UP1, `(.L_x_61) ;  /* 0x0000000101107547 */ /* 0x000fea000b800000 */
[----:B------:R-:W-:Y:S04]  /*3cd0*/  MOV R0, UR6 ;  /* 0x0000000600007c02 */ /* 0x000fe80008000f00 */
[----:B------:R-:W-:Y:S04]  /*3ce0*/  SHF.L.U32 R3, R0, 0x1f, RZ ;  /* 0x0000001f00037819 */ /* 0x000fe800000006ff */
[----:B------:R-:W2:Y:S02]  /*3cf0*/  SYNCS.PHASECHK.TRANS64.TRYWAIT P0, [UR4+0x98], R3 ;  /* 0x00009803ff0075a7 */ /* 0x000ea40008001104 */
[----:B--2---:R-:W-:Y:S05]  /*3d00*/  @!P0 BRA `(.L_x_62) ;  /* 0x0000004c00948947 */ /* 0x004fea0003800000 */
.L_x_61:
[C---:B-1----:R-:W-:Y:S01]  /*3d10*/  ISETP.NE.U32.AND P0, PT, R20.reuse, RZ, PT ;  /* 0x000000ff1400720c */ /* 0x042fe20003f05070 */
[----:B------:R-:W-:Y:S01]  /*3d20*/  USHF.L.U32 UR58, UR11, 0x7, URZ ;  /* 0x000000070b3a7899 */ /* 0x000fe200080006ff */
[----:B------:R-:W-:Y:S02]  /*3d30*/  R2UR UR59, R33 ;  /* 0x00000000213b72ca */ /* 0x000fe400000e0000 */
[----:B------:R-:W-:Y:S02]  /*3d40*/  ISETP.NE.AND.EX P0, PT, R21, RZ, PT, P0 ;  /* 0x000000ff1500720c */ /* 0x000fe40003f05300 */
[----:B------:R-:W-:Y:S02]  /*3d50*/  ISETP.NE.U32.AND P2, PT, R20, RZ, PT ;  /* 0x000000ff1400720c */ /* 0x000fe40003f45070 */
[----:B------:R-:W-:Y:S02]  /*3d60*/  SHF.L.U32 R11, R37, 0x1f, RZ ;  /* 0x0000001f250b7819 */ /* 0x000fe400000006ff */
[----:B------:R-:W-:Y:S05]  /*3d70*/  ISETP.NE.AND.EX P2, PT, R21, RZ, PT, P2 ;  /* 0x000000ff1500720c */ /* 0x000fea0003f45320 */
[----:B------:R-:W-:Y:S02]  /*3d80*/  USHF.L.U32 UR59, UR59, 0x6, URZ ;  /* 0x000000063b3b7899 */ /* 0x000fe400080006ff */
[----:B------:R-:W-:Y:S10]  /*3d90*/  @!P0 BRA `(.L_x_63) ;  /* 0x00000000002c8947 */ /* 0x000ff40003800000 */
[----:B------:R-:W-:Y:S01]  /*3da0*/  ISETP.NE.U32.AND P0, PT, R18, RZ, PT ;  /* 0x000000ff1200720c */ /* 0x000fe20003f05070 */
[----:B------:R-:W-:Y:S03]  /*3db0*/  IMAD.MOV.U32 R59, RZ, RZ, 0x1 ;  /* 0x00000001ff3b7424 */ /* 0x000fe600078e00ff */
[----:B------:R-:W-:Y:S11]  /*3dc0*/  ISETP.NE.AND.EX P0, PT, R19, RZ, PT, P0 ;  /* 0x000000ff1300720c */ /* 0x000ff60003f05300 */
[----:B------:R-:W-:Y:S02]  /*3dd0*/  @!UPT UIADD3 URZ, UPT, UPT, URZ, URZ, URZ ;  /* 0x000000fffffff290 */ /* 0x000fe4000fffe0ff */
[----:B------:R-:W1:Y:S01]  /*3de0*/  @P0 LDC.64 R14, c[0x0][0xa88] ;  /* 0x0002a200ff0e0b82 */ /* 0x000e620000000a00 */
[----:B--2---:R-:W-:Y:S04]  /*3df0*/  @P0 IMAD R0, R20, UR36, RZ ;  /* 0x0000002414000c24 */ /* 0x004fe8000f8e02ff */
[----:B-1----:R-:W-:Y:S04]  /*3e00*/  @P0 IMAD.WIDE R14, R0, 0x4, R14 ;  /* 0x00000004000e0825 */ /* 0x002fe800078e020e */
[----:B------:R-:W-:Y:S01]  /*3e10*/  HFMA2 R0, -RZ, RZ, 0, 5.9604644775390625e-08 ;  /* 0x00000001ff007431 */ /* 0x000fe200000001ff */
[----:B-----5:R1:W5:Y:S04]  /*3e20*/  @P0 LDG.E R35, desc[UR38][R14.64] ;  /* 0x000000260e230981 */ /* 0x020368000c1e1900 */
[----:B------:R-:W-:Y:S01]  /*3e30*/  @!P0 PRMT R59, R0, 0x7610, R59 ;  /* 0x00007610003b8816 */ /* 0x000fe2000000003b */
[----:B-1----:R-:W3:Y:S06]  /*3e40*/  @!P0 LDC R35, c[0x0][0xa80] ;  /* 0x0002a000ff238b82 */ /* 0x002eec0000000800 */
.L_x_63:
[----:B---3-5:R-:W-:Y:S01]  /*3e50*/  @!P2 FSETP.EQ.AND P0, PT, R35, RZ, PT ;  /* 0x000000ff2300a20b */ /* 0x028fe20003f02000 */
[----:B------:R-:W-:Y:S01]  /*3e60*/  @!UPT UIADD3 URZ, UPT, UPT, URZ, URZ, URZ ;  /* 0x000000fffffff290 */ /* 0x000fe2000fffe0ff */
[----:B------:R-:W-:Y:S11]  /*3e70*/  @!P2 BRA `(.L_x_64) ;  /* 0x000000000018a947 */ /* 0x000ff60003800000 */
[----:B------:R-:W-:Y:S02]  /*3e80*/  LOP3.LUT P2, RZ, R59, 0xff, RZ, 0xc0, !PT ;  /* 0x000000ff3bff7812 */ /* 0x000fe4000784c0ff */
[----:B------:R-:W-:Y:S04]  /*3e90*/  ISETP.NE.U32.AND P0, PT, R18, RZ, PT ;  /* 0x000000ff1200720c */ /* 0x000fe80003f05070 */
[----:B------:R-:W-:Y:S04]  /*3ea0*/  ISETP.NE.AND.EX P0, PT, R19, RZ, PT, P0 ;  /* 0x000000ff1300720c */ /* 0x000fe80003f05300 */
[----:B------:R-:W-:Y:S03]  /*3eb0*/  PLOP3.LUT P0, PT, P0, PT, PT, 0x8, 0x80 ;  /* 0x000000000080781c */ /* 0x000fe6000070e170 */
[----:B------:R-:W-:Y:S11]  /*3ec0*/  @P2 FSETP.EQ.AND P0, PT, R35, RZ, PT ;  /* 0x000000ff2300220b */ /* 0x000ff60003f02000 */
[----:B------:R-:W-:Y:S02]  /*3ed0*/  @!UPT UIADD3 URZ, UPT, UPT, URZ, URZ, URZ ;  /* 0x000000fffffff290 */ /* 0x000fe4000fffe0ff */
.L_x_64:
[----:B------:R-:W1:Y:S01]  /*3ee0*/  SYNCS.PHASECHK.TRANS64.TRYWAIT P2, [UR4+0x70], R11 ;  /* 0x0000700bff0075a7 */ /* 0x000e620008041104 */
[----:B------:R-:W-:Y:S04]  /*3ef0*/  ELECT P4, URZ, PT ;  /* 0x0000000000ff782f */ /* 0x000fe80003880000 */
[----:B------:R-:W-:Y:S11]  /*3f00*/  PLOP3.LUT P4, PT, P0, P4, PT, 0xf2, 0x2f ;  /* 0x00000000002f781c */ /* 0x000ff60000789e72 */
[----:B------:R-:W-:Y:S02]  /*3f10*/  @!UPT UIADD3 URZ, UPT, UPT, URZ, URZ, URZ ;  /* 0x000000fffffff290 */ /* 0x000fe4000fffe0ff */
[----:B------:R-:W-:Y:S05]  /*3f20*/  @!P4 IADD3 R9, P0, PT, R38, 0x780, RZ ;  /* 0x000007802609c810 */ /* 0x000fea0007f1e0ff */
[----:B--2---:R-:W-:Y:S01]  /*3f30*/  @!P4 IMAD.X R3, RZ, RZ, R39, P0 ;  /* 0x000000ffff03c224 */ /* 0x004fe200000e0627 */
[----:B-1----:R-:W-:Y:S07]  /*3f40*/  @!P2 BRA `(.L_x_65) ;  /* 0x0000004c001ca947 */ /* 0x002fee0003800000 */
.L_x_149:
[----:B------:R-:W-:Y:S01]  /*3f50*/  @!P4 R2UR UR8, R9 ;  /* 0x000000000908c2ca */ /* 0x000fe200000e0000 */
[----:B------:R-:W-:Y:S01]  /*3f60*/  VOTEU.ALL UP3, P4 ;  /* 0x0000000000ff7886 */ /* 0x000fe20002060000 */
[----:B------:R-:W-:Y:S01]  /*3f70*/  @!P4 R2UR UR7, R3 ;  /* 0x000000000307c2ca */ /* 0x000fe200000e0000 */
[----:B------:R-:W-:Y:S01]  /*3f80*/  VOTEU.ALL UP2, P4 ;  /* 0x0000000000ff7886 */ /* 0x000fe20002040000 */
[----:B------:R-:W-:Y:S01]  /*3f90*/  UMOV UR14, 0x0 ;  /* 0x00000000000e7882 */ /* 0x000fe20000000000 */
[----:B------:R-:W-:Y:S01]  /*3fa0*/  UMOV UR15, 0x10000000 ;  /* 0x10000000000f7882 */ /* 0x000fe20000000000 */
[----:B------:R-:W-:Y:S01]  /*3fb0*/  @!UP3 UIADD3 UR56, UPT, UPT, UR4, 0x200, URZ ;  /* 0x000002000438b890 */ /* 0x000fe2000fffe0ff */
[----:B-1----:R-:W-:Y:S01]  /*3fc0*/  @!P4 IMAD.MOV.U32 R0, RZ, RZ, 0x2000 ;  /* 0x00002000ff00c424 */ /* 0x002fe200078e00ff */
[----:B------:R-:W-:Y:S01]  /*3fd0*/  UMOV UR60, UR36 ;  /* 0x00000024003c7c82 */ /* 0x000fe20008000000 */
[----:B------:R-:W-:Y:S01]  /*3fe0*/  @!UP3 UIADD3 UR26, UPT, UPT, UR58, 0x20, URZ ;  /* 0x000000203a1ab890 */ /* 0x000fe2000fffe0ff */
[----:B------:R-:W-:Y:S01]  /*3ff0*/  @!P4 IADD3 R9, P0, PT, R38, 0x780, RZ ;  /* 0x000007802609c810 */ /* 0x000fe20007f1e0ff */
[----:B------:R-:W-:Y:S02]  /*4000*/  @!UP3 UIADD3 UR24, UPT, UPT, UR4, 0xa00, URZ ;  /* 0x00000a000418b890 */ /* 0x000fe4000fffe0ff */
[----:B------:R-:W-:Y:S01]  /*4010*/  IMAD.U32 R14, RZ, RZ, UR8 ;  /* 0x00000008ff0e7e24 */ /* 0x000fe2000f8e00ff */
[----:B------:R-:W-:Y:S01]  /*4020*/  VOTEU.ALL UP1, P4 ;  /* 0x0000000000ff7886 */ /* 0x000fe20002020000 */
[----:B------:R-:W-:Y:S01]  /*4030*/  IMAD.U32 R15, RZ, RZ, UR7 ;  /* 0x00000007ff0f7e24 */ /* 0x000fe2000f8e00ff */
[----:B------:R-:W-:Y:S01]  /*4040*/  UMOV UR25, UR57 ;  /* 0x0000003900197c82 */ /* 0x000fe20008000000 */
[----:B------:R-:W-:Y:S01]  /*4050*/  UMOV UR27, UR59 ;  /* 0x0000003b001b7c82 */ /* 0x000fe20008000000 */
[----:B------:R-:W-:Y:S01]  /*4060*/  @!P4 R2UR UR22, R14 ;  /* 0x000000000e16c2ca */ /* 0x000fe200000e0000 */
[----:B------:R-:W-:Y:S01]  /*4070*/  UMOV UR28, UR36 ;  /* 0x00000024001c7c82 */ /* 0x000fe20008000000 */
[----:B------:R-:W-:Y:S01]  /*4080*/  @!P4 R2UR UR23, R15 ;  /* 0x000000000f17c2ca */ /* 0x000fe200000e0000 */
[----:B------:R-:W-:Y:S01]  /*4090*/  @!UP3 UIADD3 UR18, UPT, UPT, UR58, 0x40, URZ ;  /* 0x000000403a12b890 */ /* 0x000fe2000fffe0ff */
[----:B------:R-:W-:Y:S01]  /*40a0*/  @!P4 IMAD.X R3, RZ, RZ, R39, P0 ;  /* 0x000000ffff03c224 */ /* 0x000fe200000e0627 */
[----:B------:R-:W-:Y:S01]  /*40b0*/  @!UP3 UIADD3 UR16, UPT, UPT, UR4, 0x1200, URZ ;  /* 0x000012000410b890 */ /* 0x000fe2000fffe0ff */
[----:B------:R-:W-:Y:S01]  /*40c0*/  VOTEU.ALL UP0, P4 ;  /* 0x0000000000ff7886 */ /* 0x000fe20002000000 */
[----:B------:R-:W-:Y:S01]  /*40d0*/  UMOV UR17, UR57 ;  /* 0x0000003900117c82 */ /* 0x000fe20008000000 */
[----:B------:R-:W-:Y:S01]  /*40e0*/  UMOV UR19, UR59 ;  /* 0x0000003b00137c82 */ /* 0x000fe20008000000 */
[----:B------:R-:W-:Y:S01]  /*40f0*/  UMOV UR20, UR36 ;  /* 0x0000002400147c82 */ /* 0x000fe20008000000 */
[----:B------:R-:W-:Y:S02]  /*4100*/  @!UP3 UIADD3 UR10, UPT, UPT, UR58, 0x60, URZ ;  /* 0x000000603a0ab890 */ /* 0x000fe4000fffe0ff */
[----:B------:R-:W-:Y:S03]  /*4110*/  @!UP3 UIADD3 UR8, UPT, UPT, UR4, 0x1a00, URZ ;  /* 0x00001a000408b890 */ /* 0x000fe6000fffe0ff */
[----:B------:R1:W-:Y:S01]  /*4120*/  @!UP2 UTMALDG.3D [UR56], [UR22], desc[UR14] ;  /* 0x00000e381600a5b4 */ /* 0x0003e20008011000 */
[----:B------:R-:W-:Y:S01]  /*4130*/  UMOV UR9, UR57 ;  /* 0x0000003900097c82 */ /* 0x000fe20008000000 */
[----:B------:R-:W-:Y:S01]  /*4140*/  UMOV UR11, UR59 ;  /* 0x0000003b000b7c82 */ /* 0x000fe20008000000 */
[----:B------:R-:W-:Y:S01]  /*4150*/  UMOV UR12, UR36 ;  /* 0x00000024000c7c82 */ /* 0x000fe20008000000 */
[----:B------:R-:W-:Y:S01]  /*4160*/  UPRMT UR7, UR37, 0x654, UR57 ;  /* 0x0000065425077896 */ /* 0x000fe20008000039 */
[----:B------:R1:W-:Y:S01]  /*4170*/  @!UP1 UTMALDG.3D [UR24], [UR22], desc[UR14] ;  /* 0x00000e18160095b4 */ /* 0x0003e20008011000 */
[----:B------:R-:W-:Y:S01]  /*4180*/  VOTEU.ALL UP1, P4 ;  /* 0x0000000000ff7886 */ /* 0x000fe20002020000 */
[----:B------:R1:W-:Y:S04]  /*4190*/  @!UP0 UTMALDG.3D [UR16], [UR22], desc[UR14] ;  /* 0x00000e10160085b4 */ /* 0x0003e80008011000 */
[----:B------:R1:W-:Y:S01]  /*41a0*/  @!UP1 UTMALDG.3D [UR8], [UR22], desc[UR14] ;  /* 0x00000e08160095b4 */ /* 0x0003e20008011000 */
[----:B------:R1:W-:Y:S01]  /*41b0*/  @!P4 SYNCS.ARRIVE.TRANS64.RED.A0TR RZ, [UR4+0x50], R0 ;  /* 0x00005000ffffc9a7 */ /* 0x0003e20008300404 */
[----:B------:R-:W-:Y:S01]  /*41c0*/  SYNCS.ARRIVE.TRANS64.RED.A1T0 RZ, [UR7], RZ ;  /* 0x000000ffffff79a7 */ /* 0x000fe20008100407 */
[----:B------:R-:W2:Y:S02]  /*41d0*/  SYNCS.PHASECHK.TRANS64.TRYWAIT P2, [UR4+0x78], R11 ;  /* 0x0000780bff0075a7 */ /* 0x000ea40008041104 */
[----:B-12---:R-:W-:Y:S05]  /*41e0*/  @!P2 BRA `(.L_x_66) ;  /* 0x00000048008ca947 */ /* 0x006fea0003800000 */
.L_x_151:
        /* <DEDUP_REMOVED lines=8> */
[----:B------:R-:W-:Y:S01]  /*4270*/  @!UP3 UIADD3 UR48, UPT, UPT, UR4, 0x2200, URZ ;  /* 0x000022000430b890 */ /* 0x000fe2000fffe0ff */
[----:B------:R-:W-:Y:S01]  /*4280*/  @!P4 IADD3 R40, P0, PT, R38, 0x780, RZ ;  /* 0x000007802628c810 */ /* 0x000fe20007f1e0ff */
[----:B------:R-:W-:Y:S01]  /*4290*/  UMOV UR50, UR58 ;  /* 0x0000003a00327c82 */ /* 0x000fe20008000000 */
[----:B------:R-:W-:Y:S01]  /*42a0*/  UMOV UR52, UR36 ;  /* 0x0000002400347c82 */ /* 0x000fe20008000000 */
[----:B------:R-:W-:Y:S01]  /*42b0*/  @!UP3 UIADD3 UR26, UPT, UPT, UR58, 0x20, URZ ;  /* 0x000000203a1ab890 */ /* 0x000fe2000fffe0ff */
[----:B------:R-:W-:Y:S01]  /*42c0*/  IMAD.U32 R14, RZ, RZ, UR8 ;  /* 0x00000008ff0e7e24 */ /* 0x000fe2000f8e00ff */
[----:B------:R-:W-:Y:S01]  /*42d0*/  @!UP3 UIADD3 UR24, UPT, UPT, UR4, 0x2a00, URZ ;  /* 0x00002a000418b890 */ /* 0x000fe2000fffe0ff */
[----:B------:R-:W-:Y:S01]  /*42e0*/  IMAD.U32 R15, RZ, RZ, UR7 ;  /* 0x00000007ff0f7e24 */ /* 0x000fe2000f8e00ff */
[----:B------:R-:W-:Y:S01]  /*42f0*/  VOTEU.ALL UP1, P4 ;  /* 0x0000000000ff7886 */ /* 0x000fe20002020000 */
[----:B------:R-:W-:Y:S01]  /*4300*/  UMOV UR25, UR49 ;  /* 0x0000003100197c82 */ /* 0x000fe20008000000 */
[----:B------:R-:W-:Y:S01]  /*4310*/  @!P4 R2UR UR22, R14 ;  /* 0x000000000e16c2ca */ /* 0x000fe200000e0000 */
[----:B------:R-:W-:Y:S01]  /*4320*/  UMOV UR28, UR36 ;  /* 0x00000024001c7c82 */ /* 0x000fe20008000000 */
[----:B------:R-:W-:Y:S01]  /*4330*/  @!P4 R2UR UR23, R15 ;  /* 0x000000000f17c2ca */ /* 0x000fe200000e0000 */
[----:B------:R-:W-:Y:S01]  /*4340*/  UMOV UR27, UR51 ;  /* 0x00000033001b7c82 */ /* 0x000fe20008000000 */
        /* <DEDUP_REMOVED lines=8> */
[----:B------:R-:W-:Y:S02]  /*43d0*/  @!UP3 UIADD3 UR8, UPT, UPT, UR4, 0x3a00, URZ ;  /* 0x00003a000408b890 */ /* 0x000fe4000fffe0ff */
        /* <DEDUP_REMOVED lines=13> */
.L_x_153:
[----:B------:R-:W2:Y:S01]  /*44b0*/  LDC.64 R16, c[0x0][0xd10] ;  /* 0x00034400ff107b82 */ /* 0x000ea20000000a00 */
[----:B------:R-:W-:Y:S01]  /*44c0*/  @!P4 R2UR UR8, R40 ;  /* 0x000000002808c2ca */ /* 0x000fe200000e0000 */
[----:B------:R-:W-:Y:S01]  /*44d0*/  VOTEU.ALL UP3, P4 ;  /* 0x0000000000ff7886 */ /* 0x000fe20002060000 */
[----:B------:R-:W-:Y:S01]  /*44e0*/  @!P4 R2UR UR7, R33 ;  /* 0x000000002107c2ca */ /* 0x000fe200000e0000 */
[----:B------:R-:W-:Y:S01]  /*44f0*/  VOTEU.ALL UP2, P4 ;  /* 0x0000000000ff7886 */ /* 0x000fe20002040000 */
[----:B------:R-:W-:Y:S03]  /*4500*/  UMOV UR14, 0x0 ;  /* 0x00000000000e7882 */ /* 0x000fe60000000000 */
[----:B------:R-:W3:Y:S01]  /*4510*/  LDC.64 R14, c[0x0][0xd18] ;  /* 0x00034600ff0e7b82 */ /* 0x000ee20000000a00 */
[----:B------:R-:W-:Y:S01]  /*4520*/  @!UP3 UIADD3 UR43, UPT, UPT, UR59, 0x20, URZ ;  /* 0x000000203b2bb890 */ /* 0x000fe2000fffe0ff */
[----:B------:R-:W-:Y:S01]  /*4530*/  @!P4 IMAD.MOV.U32 R33, RZ, RZ, 0x2000 ;  /* 0x00002000ff21c424 */ /* 0x000fe200078e00ff */
[----:B------:R-:W-:Y:S01]  /*4540*/  @!UP3 UIADD3 UR40, UPT, UPT, UR4, 0x4200, URZ ;  /* 0x000042000428b890 */ /* 0x000fe2000fffe0ff */
[----:B------:R-:W-:Y:S01]  /*4550*/  @P3 SHF.R.U32.HI R32, RZ, 0x10, R25 ;  /* 0x00000010ff203819 */ /* 0x000fe20000011619 */
[----:B------:R-:W-:Y:S03]  /*4560*/  UMOV UR15, 0x10000000 ;  /* 0x10000000000f7882 */ /* 0x000fe60000000000 */
[----:B-1----:R-:W1:Y:S01]  /*4570*/  @!P1 LDC R0, c[0x0][0xd20] ;  /* 0x00034800ff009b82 */ /* 0x002e620000000800 */
[----:B------:R-:W-:Y:S01]  /*4580*/  UMOV UR42, UR58 ;  /* 0x0000003a002a7c82 */ /* 0x000fe20008000000 */
[----:B------:R-:W-:Y:S01]  /*4590*/  IMAD.U32 R40, RZ, RZ, UR8 ;  /* 0x00000008ff287e24 */ /* 0x000fe2000f8e00ff */
[----:B------:R-:W-:Y:S05]  /*45a0*/  UMOV UR44, UR36 ;  /* 0x00000024002c7c82 */ /* 0x000fea0008000000 */
[----:B------:R-:W4:Y:S01]  /*45b0*/  @!P1 LDC R3, c[0x0][0xd0c] ;  /* 0x00034300ff039b82 */ /* 0x000f220000000800 */
[----:B------:R-:W-:Y:S01]  /*45c0*/  IMAD.U32 R41, RZ, RZ, UR7 ;  /* 0x00000007ff297e24 */ /* 0x000fe2000f8e00ff */
[----:B------:R-:W-:Y:S01]  /*45d0*/  @!UP3 UIADD3 UR26, UPT, UPT, UR58, 0x20, URZ ;  /* 0x000000203a1ab890 */ /* 0x000fe2000fffe0ff */
[----:B------:R-:W-:Y:S01]  /*45e0*/  @!P4 R2UR UR22, R40 ;  /* 0x000000002816c2ca */ /* 0x000fe200000e0000 */
[----:B------:R-:W-:Y:S01]  /*45f0*/  @!UP3 UIADD3 UR24, UPT, UPT, UR4, 0x4a00, URZ ;  /* 0x00004a000418b890 */ /* 0x000fe2000fffe0ff */
[----:B------:R-:W-:Y:S01]  /*4600*/  VIADD R36, R36, 0x1 ;  /* 0x0000000124247836 */ /* 0x000fe20000000000 */
[----:B------:R-:W-:Y:S01]  /*4610*/  @!P4 R2UR UR23, R41 ;  /* 0x000000002917c2ca */ /* 0x000fe200000e0000 */
[----:B------:R-:W-:Y:S01]  /*4620*/  VOTEU.ALL UP1, P4 ;  /* 0x0000000000ff7886 */ /* 0x000fe20002020000 */
[----:B------:R-:W-:Y:S01]  /*4630*/  UMOV UR25, UR41 ;  /* 0x0000002900197c82 */ /* 0x000fe20008000000 */
[----:B------:R-:W-:Y:S01]  /*4640*/  UMOV UR28, UR36 ;  /* 0x00000024001c7c82 */ /* 0x000fe20008000000 */
[----:B------:R-:W-:Y:S01]  /*4650*/  UMOV UR27, UR43 ;  /* 0x0000002b001b7c82 */ /* 0x000fe20008000000 */
[----:B------:R-:W-:Y:S02]  /*4660*/  @!UP3 UIADD3 UR18, UPT, UPT, UR58, 0x40, URZ ;  /* 0x000000403a12b890 */ /* 0x000fe4000fffe0ff */
[----:B------:R-:W-:Y:S01]  /*4670*/  @!UP3 UIADD3 UR16, UPT, UPT, UR4, 0x5200, URZ ;  /* 0x000052000410b890 */ /* 0x000fe2000fffe0ff */
[----:B------:R-:W-:Y:S01]  /*4680*/  VOTEU.ALL UP0, P4 ;  /* 0x0000000000ff7886 */ /* 0x000fe20002000000 */
[----:B------:R-:W-:Y:S01]  /*4690*/  UMOV UR17, UR41 ;  /* 0x0000002900117c82 */ /* 0x000fe20008000000 */
[----:B------:R-:W-:Y:S01]  /*46a0*/  UMOV UR20, UR36 ;  /* 0x0000002400147c82 */ /* 0x000fe20008000000 */
[----:B------:R-:W-:Y:S02]  /*46b0*/  UMOV UR19, UR43 ;  /* 0x0000002b00137c82 */ /* 0x000fe40008000000 */
[----:B------:R1:W-:Y:S01]  /*46c0*/  @!UP2 UTMALDG.3D [UR40], [UR22], desc[UR14] ;  /* 0x00000e281600a5b4 */ /* 0x0003e20008011000 */
[----:B------:R-:W-:Y:S02]  /*46d0*/  @!UP3 UIADD3 UR10, UPT, UPT, UR58, 0x60, URZ ;  /* 0x000000603a0ab890 */ /* 0x000fe4000fffe0ff */
[----:B------:R-:W-:Y:S01]  /*46e0*/  @!UP3 UIADD3 UR8, UPT, UPT, UR4, 0x5a00, URZ ;  /* 0x00005a000408b890 */ /* 0x000fe2000fffe0ff */
[----:B------:R-:W-:Y:S01]  /*46f0*/  UMOV UR9, UR41 ;  /* 0x0000002900097c82 */ /* 0x000fe20008000000 */
[----:B------:R-:W-:Y:S01]  /*4700*/  UMOV UR12, UR36 ;  /* 0x00000024000c7c82 */ /* 0x000fe20008000000 */
[----:B------:R-:W-:Y:S01]  /*4710*/  UMOV UR11, UR43 ;  /* 0x0000002b000b7c82 */ /* 0x000fe20008000000 */
[----:B------:R1:W-:Y:S01]  /*4720*/  @!UP1 UTMALDG.3D [UR24], [UR22], desc[UR14] ;  /* 0x00000e18160095b4 */ /* 0x0003e20008011000 */
[----:B------:R-:W-:Y:S01]  /*4730*/  VOTEU.ALL UP1, P4 ;  /* 0x0000000000ff7886 */ /* 0x000fe20002020000 */
[----:B------:R-:W-:Y:S01]  /*4740*/  UPRMT UR7, UR37, 0x654, UR41 ;  /* 0x0000065425077896 */ /* 0x000fe20008000029 */
[----:B--2---:R-:W-:Y:S01]  /*4750*/  @!P1 IMAD.HI.U32 R12, R13, R16, RZ ;  /* 0x000000100d0c9227 */ /* 0x004fe200078e00ff */
[----:B---3--:R-:W-:Y:S02]  /*4760*/  @!P1 ISETP.NE.AND P0, PT, R14, 0x1, PT ;  /* 0x000000010e00980c */ /* 0x008fe40003f05270 */
[----:B----4-:R-:W-:Y:S01]  /*4770*/  @!P1 ISETP.NE.AND P2, PT, R3, 0x1, PT ;  /* 0x000000010300980c */ /* 0x010fe20003f45270 */
[C---:B------:R-:W-:Y:S01]  /*4780*/  @!P1 IMAD.HI.U32 R9, R10.reuse, R15, RZ ;  /* 0x0000000f0a099227 */ /* 0x040fe200078e00ff */
[----:B------:R2:W-:Y:S02]  /*4790*/  @!UP0 UTMALDG.3D [UR16], [UR22], desc[UR14] ;  /* 0x00000e10160085b4 */ /* 0x0005e40008011000 */
[----:B------:R-:W-:Y:S02]  /*47a0*/  @!P1 SHF.R.U32.HI R12, RZ, R17, R12 ;  /* 0x00000011ff0c9219 */ /* 0x000fe4000001160c */
[----:B-1----:R-:W-:Y:S02]  /*47b0*/  @!P1 SHF.R.U32.HI R9, RZ, R0, R9 ;  /* 0x00000000ff099219 */ /* 0x002fe40000011609 */
[----:B------:R-:W-:Y:S01]  /*47c0*/  @!P1 SEL R12, R13, R12, !P2 ;  /* 0x0000000c0d0c9207 */ /* 0x000fe20005000000 */
[----:B------:R2:W-:Y:S01]  /*47d0*/  @!UP1 UTMALDG.3D [UR8], [UR22], desc[UR14] ;  /* 0x00000e08160095b4 */ /* 0x0005e20008011000 */
[----:B------:R2:W-:Y:S01]  /*47e0*/  @!P4 SYNCS.ARRIVE.TRANS64.RED.A0TR RZ, [UR4+0x60], R33 ;  /* 0x00006021ffffc9a7 */ /* 0x0005e20008300404 */
[----:B------:R-:W-:Y:S05]  /*47f0*/  @!P1 SEL R9, R10, R9, !P0 ;  /* 0x000000090a099207 */ /* 0x000fea0004000000 */
[----:B------:R-:W-:Y:S02]  /*4800*/  @!P1 IMAD.IADD R0, R9, 0x1, -R12 ;  /* 0x0000000109009824 */ /* 0x000fe400078e0a0c */
[----:B------:R-:W-:Y:S02]  /*4810*/  @!P1 IMAD.IADD R9, R12, 0x1, -R9 ;  /* 0x000000010c099824 */ /* 0x000fe400078e0a09 */
[----:B------:R-:W-:Y:S02]  /*4820*/  @!P1 IMAD R13, R0, R3, R13 ;  /* 0x00000003000d9224 */ /* 0x000fe400078e020d */
[----:B------:R-:W-:Y:S01]  /*4830*/  @!P1 IMAD R10, R9, R14, R10 ;  /* 0x0000000e090a9224 */ /* 0x000fe200078e020a */
[----:B------:R-:W-:Y:S01]  /*4840*/  SYNCS.ARRIVE.TRANS64.RED.A1T0 RZ, [UR7], RZ ;  /* 0x000000ffffff79a7 */ /* 0x000fe20008100407 */
[----:B------:R-:W1:Y:S02]  /*4850*/  SYNCS.PHASECHK.TRANS64.TRYWAIT P5, [UR4+0x88], R11 ;  /* 0x0000880bff0075a7 */ /* 0x000e6400080a1104 */
[----:B-12---:R-:W-:Y:S05]  /*4860*/  @!P5 BRA `(.L_x_68) ;  /* 0x00000044001cd947 */ /* 0x006fea0003800000 */
.L_x_155:
[----:B------:R-:W-:Y:S01]  /*4870*/  @!P4 IADD3 R3, P0, PT, R38, 0x780, RZ ;  /* 0x000007802603c810 */ /* 0x000fe20007f1e0ff */
[----:B------:R-:W-:Y:S01]  /*4880*/  VOTEU.ALL UP2, P4 ;  /* 0x0000000000ff7886 */ /* 0x000fe20002040000 */
[----:B------:R-:W-:Y:S01]  /*4890*/  UMOV UR14, 0x0 ;  /* 0x00000000000e7882 */ /* 0x000fe20000000000 */
[----:B------:R-:W-:Y:S01]  /*48a0*/  UMOV UR15, 0x10000000 ;  /* 0x10000000000f7882 */ /* 0x000fe20000000000 */
[----:B------:R-:W-:Y:S01]  /*48b0*/  @!P4 R2UR UR8, R3 ;  /* 0x000000000308c2ca */ /* 0x000fe200000e0000 */
[----:B-1----:R-:W-:Y:S01]  /*48c0*/  @!P4 IMAD.X R0, RZ, RZ, R39, P0 ;  /* 0x000000ffff00c224 */ /* 0x002fe200000e0627 */
[----:B------:R-:W-:Y:S01]  /*48d0*/  UMOV UR34, UR58 ;  /* 0x0000003a00227c82 */ /* 0x000fe20008000000 */
[----:B------:R-:W-:Y:S01]  /*48e0*/  VOTEU.ALL UP1, P4 ;  /* 0x0000000000ff7886 */ /* 0x000fe20002020000 */
[----:B------:R-:W-:Y:S01]  /*48f0*/  UMOV UR12, UR36 ;  /* 0x00000024000c7c82 */ /* 0x000fe20008000000 */
[----:B------:R-:W-:Y:S01]  /*4900*/  VOTEU.ALL UP3, P4 ;  /* 0x0000000000ff7886 */ /* 0x000fe20002060000 */
[----:B------:R-:W-:Y:S01]  /*4910*/  @!P4 R2UR UR7, R0 ;  /* 0x000000000007c2ca */ /* 0x000fe200000e0000 */
[----:B------:R-:W-:Y:S01]  /*4920*/  VOTEU.ALL UP0, P4 ;  /* 0x0000000000ff7886 */ /* 0x000fe20002000000 */
[----:B------:R-:W-:Y:S01]  /*4930*/  UMOV UR28, UR36 ;  /* 0x00000024001c7c82 */ /* 0x000fe20008000000 */
[----:B------:R-:W-:Y:S01]  /*4940*/  UMOV UR20, UR36 ;  /* 0x0000002400147c82 */ /* 0x000fe20008000000 */
[----:B------:R-:W-:Y:S01]  /*4950*/  @!UP3 UIADD3 UR33, UPT, UPT, UR4, 0x68, URZ ;  /* 0x000000680421b890 */ /* 0x000fe2000fffe0ff */
[----:B------:R-:W-:Y:S01]  /*4960*/  IMAD.IADD R0, R13, 0x1, R58 ;  /* 0x000000010d007824 */ /* 0x000fe200078e023a */
[----:B------:R-:W-:Y:S01]  /*4970*/  @!UP3 UIADD3 UR35, UPT, UPT, UR59, 0x30, URZ ;  /* 0x000000303b23b890 */ /* 0x000fe2000fffe0ff */
[----:B------:R-:W-:Y:S01]  /*4980*/  IMAD.U32 R14, RZ, RZ, UR8 ;  /* 0x00000008ff0e7e24 */ /* 0x000fe2000f8e00ff */
[----:B------:R-:W-:Y:S01]  /*4990*/  @!UP3 UIADD3 UR32, UPT, UPT, UR4, 0x6200, URZ ;  /* 0x000062000420b890 */ /* 0x000fe2000fffe0ff */
[----:B------:R-:W-:Y:S01]  /*49a0*/  ISETP.NE.AND P0, PT, R36, 0x2, PT ;  /* 0x000000022400780c */ /* 0x000fe20003f05270 */
[----:B------:R-:W-:Y:S01]  /*49b0*/  @!UP3 UIADD3 UR10, UPT, UPT, UR58, 0x20, URZ ;  /* 0x000000203a0ab890 */ /* 0x000fe2000fffe0ff */
[----:B------:R-:W-:Y:S01]  /*49c0*/  LOP3.LUT R37, R37, 0x1, RZ, 0x3c, !PT ;  /* 0x0000000125257812 */ /* 0x000fe200078e3cff */
[----:B------:R-:W-:Y:S01]  /*49d0*/  @!UP3 UIADD3 UR8, UPT, UPT, UR4, 0x6a00, URZ ;  /* 0x00006a000408b890 */ /* 0x000fe2000fffe0ff */
[----:B------:R-:W-:Y:S01]  /*49e0*/  IMAD.U32 R15, RZ, RZ, UR7 ;  /* 0x00000007ff0f7e24 */ /* 0x000fe2000f8e00ff */
[----:B------:R-:W-:Y:S01]  /*49f0*/  @!P4 R2UR UR22, R14 ;  /* 0x000000000e16c2ca */ /* 0x000fe200000e0000 */
[----:B------:R-:W-:Y:S01]  /*4a00*/  UMOV UR9, UR33 ;  /* 0x0000002100097c82 */ /* 0x000fe20008000000 */
[----:B------:R-:W-:Y:S01]  /*4a10*/  UMOV UR11, UR35 ;  /* 0x00000023000b7c82 */ /* 0x000fe20008000000 */
[----:B------:R-:W-:Y:S01]  /*4a20*/  @!UP3 UIADD3 UR26, UPT, UPT, UR58, 0x40, URZ ;  /* 0x000000403a1ab890 */ /* 0x000fe2000fffe0ff */
[----:B------:R-:W-:Y:S01]  /*4a30*/  @!P4 R2UR UR23, R15 ;  /* 0x000000000f17c2ca */ /* 0x000fe200000e0000 */
[----:B------:R-:W-:Y:S01]  /*4a40*/  @!UP3 UIADD3 UR24, UPT, UPT, UR4, 0x7200, URZ ;  /* 0x000072000418b890 */ /* 0x000fe2000fffe0ff */
[----:B------:R-:W-:Y:S01]  /*4a50*/  SEL R3, RZ, 0x1, P0 ;  /* 0x00000001ff037807 */ /* 0x000fe20000000000 */
[----:B------:R-:W-:Y:S01]  /*4a60*/  UMOV UR25, UR33 ;  /* 0x0000002100197c82 */ /* 0x000fe20008000000 */
[----:B------:R-:W-:Y:S01]  /*4a70*/  UMOV UR27, UR35 ;  /* 0x00000023001b7c82 */ /* 0x000fe20008000000 */
[----:B------:R-:W-:Y:S01]  /*4a80*/  @!UP3 UIADD3 UR18, UPT, UPT, UR58, 0x60, URZ ;  /* 0x000000603a12b890 */ /* 0x000fe2000fffe0ff */
[----:B------:R-:W-:Y:S01]  /*4a90*/  LOP3.LUT R34, R34, R3, RZ, 0x3c, !PT ;  /* 0x0000000322227212 */ /* 0x000fe200078e3cff */
[----:B------:R-:W-:Y:S01]  /*4aa0*/  @!UP3 UIADD3 UR16, UPT, UPT, UR4, 0x7a00, URZ ;  /* 0x00007a000410b890 */ /* 0x000fe2000fffe0ff */
[----:B------:R-:W-:Y:S01]  /*4ab0*/  IMAD.IADD R33, R10, 0x1, R51 ;  /* 0x000000010a217824 */ /* 0x000fe200078e0233 */
[----:B------:R-:W-:Y:S01]  /*4ac0*/  UMOV UR17, UR33 ;  /* 0x0000002100117c82 */ /* 0x000fe20008000000 */
[----:B------:R-:W-:Y:S01]  /*4ad0*/  UMOV UR19, UR35 ;  /* 0x0000002300137c82 */ /* 0x000fe20008000000 */
[----:B------:R-:W-:Y:S02]  /*4ae0*/  SEL R36, R36, RZ, P0 ;  /* 0x000000ff24247207 */ /* 0x000fe40000000000 */
[----:B------:R1:W-:Y:S01]  /*4af0*/  @!UP2 UTMALDG.3D [UR32], [UR22], desc[UR14] ;  /* 0x00000e201600a5b4 */ /* 0x0003e20008011000 */
[----:B------:R2:W-:Y:S01]  /*4b00*/  @!UP1 UTMALDG.3D [UR8], [UR22], desc[UR14] ;  /* 0x00000e08160095b4 */ /* 0x0005e20008011000 */
[----:B------:R-:W-:Y:S01]  /*4b10*/  VOTEU.ALL UP1, P4 ;  /* 0x0000000000ff7886 */ /* 0x000fe20002020000 */
[----:B------:R4:W-:Y:S04]  /*4b20*/  @!UP0 UTMALDG.3D [UR24], [UR22], desc[UR14] ;  /* 0x00000e18160085b4 */ /* 0x0009e80008011000 */
[----:B------:R4:W-:Y:S01]  /*4b30*/  @!UP1 UTMALDG.3D [UR16], [UR22], desc[UR14] ;  /* 0x00000e10160095b4 */ /* 0x0009e20008011000 */
[----:B------:R4:W-:Y:S01]  /*4b40*/  @!P4 SYNCS.ARRIVE.TRANS64.RED.A0TR RZ, [UR4+0x68], R31 ;  /* 0x0000681fffffc9a7 */ /* 0x0009e20008300404 */
[----:B------:R-:W-:Y:S01]  /*4b50*/  UPLOP3.LUT UP1, UPT, UPT, UPT, UPT, 0x80, 0x8 ;  /* 0x000000000008789c */ /* 0x000fe20003f2f070 */
[----:B-1----:R-:W-:Y:S01]  /*4b60*/  @P3 R2UR UR36, R32 ;  /* 0x00000000202432ca */ /* 0x002fe200000e0000 */
[----:B------:R-:W-:Y:S01]  /*4b70*/  SYNCS.ARRIVE.TRANS64.RED.A1T0 RZ, [UR5], RZ ;  /* 0x000000ffffff79a7 */ /* 0x000fe20008100405 */
[----:B--2---:R-:W-:Y:S01]  /*4b80*/  R2UR UR11, R0 ;  /* 0x00000000000b72ca */ /* 0x004fe200000e0000 */
[----:B------:R-:W-:Y:S03]  /*4b90*/  @!UPT UIADD3 URZ, UPT, UPT, URZ, URZ, URZ ;  /* 0x000000fffffff290 */ /* 0x000fe6000fffe0ff */
[----:B------:R-:W-:Y:S11]  /*4ba0*/  @P3 BRA `(.L_x_69) ;  /* 0xffffffec004c3947 */ /* 0x000ff6000383ffff */
[----:B------:R-:W-:-:S04]  /*4bb0*/  SHF.L.U32 R3, R37, 0x1f, RZ ;  /* 0x0000001f25037819 */ /* 0x000fc800000006ff */
[----:B------:R-:W1:Y:S02]  /*4bc0*/  SYNCS.PHASECHK.TRANS64.TRYWAIT P0, [UR4+0x70], R3 ;  /* 0x00007003ff0075a7 */ /* 0x000e640008001104 */
[----:B-1----:R-:W-:Y:S05]  /*4bd0*/  @!P0 BRA `(.L_x_70) ;  /* 0x0000004000588947 */ /* 0x002fea0003800000 */
.L_x_157:
[----:B------:R-:W2:Y:S02]  /*4be0*/  SYNCS.PHASECHK.TRANS64.TRYWAIT P0, [UR4+0x78], R3 ;  /* 0x00007803ff0075a7 */ /* 0x000ea40008001104 */
[----:B--2---:R-:W-:Y:S05]  /*4bf0*/  @!P0 BRA `(.L_x_71) ;  /* 0x0000004000688947 */ /* 0x004fea0003800000 */
.L_x_159:
[----:B------:R-:W2:Y:S02]  /*4c00*/  SYNCS.PHASECHK.TRANS64.TRYWAIT P0, [UR4+0x80], R3 ;  /* 0x00008003ff0075a7 */ /* 0x000ea40008001104 */
[----:B--2---:R-:W-:Y:S05]  /*4c10*/  @!P0 BRA `(.L_x_72) ;  /* 0x0000004000788947 */ /* 0x004fea0003800000 */
.L_x_161:
[----:B-1----:R-:W-:-:S07]  /*4c20*/  MOV R0, UR4 ;  /* 0x0000000400007c02 */ /* 0x002fce0008000f00 */
.L_x_73:
[----:B-1----:R-:W-:-:S04]  /*4c30*/  SHF.L.U32 R3, R37, 0x1f, RZ ;  /* 0x0000001f25037819 */ /* 0x002fc800000006ff */
[----:B------:R1:W2:Y:S03]  /*4c40*/  SYNCS.PHASECHK.TRANS64.TRYWAIT P0, [R0+URZ+0x88], R3 ;  /* 0x00008803000075a7 */ /* 0x0002a600080011ff */
[----:B--2---:R-:W-:Y:S05]  /*4c50*/  @!P0 NANOSLEEP.SYNCS 0x989680 ;  /* 0x009896800000895d */ /* 0x004fea0003900000 */
[----:B------:R-:W2:Y:S02]  /*4c60*/  @!P0 SYNCS.PHASECHK.TRANS64 P0, [R0+URZ+0x88], R3 ;  /* 0x00008803000085a7 */ /* 0x000ea400080010ff */
[----:B--2-4-:R-:W-:Y:S05]  /*4c70*/  @P0 EXIT ;  /* 0x000000000000094d */ /* 0x014fea0003800000 */
[----:B------:R-:W-:Y:S05]  /*4c80*/  BRA `(.L_x_73) ;  /* 0xfffffffc00e87947 */ /* 0x000fea000383ffff */
.L_x_58:
[----:B------:R-:W-:-:S06]  /*4c90*/  UISETP.GE.AND UP0, UPT, UR8, 0x4, UPT ;  /* 0x000000040800788c */ /* 0x000fcc000bf06270 */
[----:B------:R-:W-:-:S13]  /*4ca0*/  PLOP3.LUT P0, PT, PT, PT, UP0, 0x80, 0x8 ;  /* 0x000000000008781c */ /* 0x000fda0003f0f008 */
[----:B------:R-:W-:Y:S05]  /*4cb0*/  @!P0 EXIT ;  /* 0x000000000000894d */ /* 0x000fea0003800000 */
[----:B------:R-:W-:Y:S01]  /*4cc0*/  BAR.SYNC.DEFER_BLOCKING 0x6, 0xa0 ;  /* 0x0182800000007b1d */ /* 0x000fe20000010000 */
[C---:B------:R-:W-:Y:S01]  /*4cd0*/  IMAD.SHL.U32 R71, R72.reuse, 0x10, RZ ;  /* 0x0000001048477824 */ /* 0x040fe200078e00ff */
[C---:B------:R-:W-:Y:S01]  /*4ce0*/  R2P PR, R72.reuse, 0x18 ;  /* 0x0000001848007804 */ /* 0x040fe20000000000 */
[C---:B------:R-:W-:Y:S01]  /*4cf0*/  IMAD.U32 R31, R72.reuse, 0x10000, RZ ;  /* 0x00010000481f7824 */ /* 0x040fe200078e00ff */
[----:B------:R-:W-:Y:S01]  /*4d00*/  LOP3.LUT R72, R72, 0x60, RZ, 0xc0, !PT ;  /* 0x0000006048487812 */ /* 0x000fe200078ec0ff */
[----:B------:R-:W-:Y:S01]  /*4d10*/  IMAD.MOV.U32 R70, RZ, RZ, 0xa0 ;  /* 0x000000a0ff467424 */ /* 0x000fe200078e00ff */
[----:B------:R-:W-:Y:S02]  /*4d20*/  UMOV UR48, 0x400 ;  /* 0x0000040000307882 */ /* 0x000fe40000000000 */
[----:B------:R-:W1:Y:S01]  /*4d30*/  LDC R61, c[0x0][0x370] ;  /* 0x0000dc00ff3d7b82 */ /* 0x000e620000000800 */
[----:B------:R-:W-:Y:S01]  /*4d40*/  ULEA UR48, UR37, UR48, 0x18 ;  /* 0x0000003025307291 */ /* 0x000fe2000f8ec0ff */
[----:B------:R-:W-:Y:S01]  /*4d50*/  LOP3.LUT R71, R4, 0x600, R71, 0xf8, !PT ;  /* 0x0000060004477812 */ /* 0x000fe200078ef847 */
[----:B------:R-:W-:Y:S01]  /*4d60*/  IMAD.MOV.U32 R68, RZ, RZ, 0x1 ;  /* 0x00000001ff447424 */ /* 0x000fe200078e00ff */
[----:B------:R-:W-:Y:S01]  /*4d70*/  LOP3.LUT R31, R31, 0x600000, RZ, 0xc0, !PT ;  /* 0x006000001f1f7812 */ /* 0x000fe200078ec0ff */
[----:B------:R-:W-:Y:S01]  /*4d80*/  UIADD3 UR4, UPT, UPT, UR48, 0x200, URZ ;  /* 0x0000020030047890 */ /* 0x000fe2000fffe0ff */
[----:B------:R-:W-:Y:S01]  /*4d90*/  IMAD.MOV.U32 R30, RZ, RZ, RZ ;  /* 0x000000ffff1e7224 */ /* 0x000fe200078e00ff */
[----:B------:R-:W-:Y:S01]  /*4da0*/  CS2R R66, SRZ ;  /* 0x0000000000427805 */ /* 0x000fe2000001ff00 */
[----:B------:R-:W2:Y:S01]  /*4db0*/  LDC R28, c[0x0][0xd0c] ;  /* 0x00034300ff1c7b82 */ /* 0x000ea20000000800 */
[----:B------:R-:W-:Y:S01]  /*4dc0*/  IMAD.MOV.U32 R76, RZ, RZ, RZ ;  /* 0x000000ffff4c7224 */ /* 0x000fe200078e00ff */
[----:B------:R-:W-:Y:S01]  /*4dd0*/  SEL R70, R70, 0x60, !P3 ;  /* 0x0000006046467807 */ /* 0x000fe20005800000 */
[----:B------:R-:W-:Y:S01]  /*4de0*/  IMAD.U32 R64, RZ, RZ, UR4 ;  /* 0x00000004ff407e24 */ /* 0x000fe2000f8e00ff */
[----:B------:R-:W4:Y:S04]  /*4df0*/  LDCU.64 UR52, c[0x0][0x348] ;  /* 0x00006900ff3477ac */ /* 0x000f280008000a00 */
[----:B------:R-:W1:Y:S01]  /*4e00*/  LDC R60, c[0x0][0xd20] ;  /* 0x00034800ff3c7b82 */ /* 0x000e620000000800 */
[----:B------:R-:W3:Y:S01]  /*4e10*/  LDS R0, [UR48+0x130] ;  /* 0x00013030ff007984 */ /* 0x000ee20008000800 */
[----:B------:R-:W-:Y:S01]  /*4e20*/  LEA R71, R71, R64, 0x2 ;  /* 0x0000004047477211 */ /* 0x000fe200078e10ff */
[----:B------:R-:W1:Y:S03]  /*4e30*/  LDCU.64 UR44, c[0x0][0xa88] ;  /* 0x00015100ff2c77ac */ /* 0x000e660008000a00 */
[C---:B------:R-:W-:Y:S01]  /*4e40*/  IADD3 R69, PT, PT, R71.reuse, 0x140, RZ ;  /* 0x0000014047457810 */ /* 0x040fe20007ffe0ff */
[----:B------:R-:W1:Y:S01]  /*4e50*/  LDCU.64 UR46, c[0x0][0xa90] ;  /* 0x00015200ff2e77ac */ /* 0x000e620008000a00 */
[----:B------:R-:W1:Y:S01]  /*4e60*/  LDC R26, c[0x0][0xd30] ;  /* 0x00034c00ff1a7b82 */ /* 0x000e620000000800 */
[----:B------:R-:W-:Y:S01]  /*4e70*/  @P4 IADD3 R69, PT, PT, R71, 0xc0, RZ ;  /* 0x000000c047454810 */ /* 0x000fe20007ffe0ff */
[----:B------:R-:W-:Y:S01]  /*4e80*/  UMOV UR49, URZ ;  /* 0x000000ff00317c82 */ /* 0x000fe20008000000 */
[----:B------:R-:W-:-:S05]  /*4e90*/  UMOV UR51, URZ ;  /* 0x000000ff00337c82 */ /* 0x000fca0008000000 */
[----:B------:R-:W1:Y:S08]  /*4ea0*/  LDC.64 R56, c[0x0][0xd10] ;  /* 0x00034400ff387b82 */ /* 0x000e700000000a00 */
[----:B------:R-:W1:Y:S08]  /*4eb0*/  LDC.64 R24, c[0x0][0xd18] ;  /* 0x00034600ff187b82 */ /* 0x000e700000000a00 */
[----:B------:R-:W1:Y:S08]  /*4ec0*/  LDC.64 R22, c[0x0][0xd28] ;  /* 0x00034a00ff167b82 */ /* 0x000e700000000a00 */
[----:B------:R-:W1:Y:S01]  /*4ed0*/  LDC.64 R54, c[0x0][0xab0] ;  /* 0x0002ac00ff367b82 */ /* 0x000e620000000a00 */
[----:B---3--:R-:W-:-:S07]  /*4ee0*/  IADD3 R31, PT, PT, R0, R31, RZ ;  /* 0x0000001f001f7210 */ /* 0x008fce0007ffe0ff */
[----:B------:R-:W3:Y:S08]  /*4ef0*/  LDC.64 R52, c[0x0][0xaa8] ;  /* 0x0002aa00ff347b82 */ /* 0x000ef00000000a00 */
[----:B--2-4-:R-:W1:Y:S02]  /*4f00*/  LDC R62, c[0x0][0x374] ;  /* 0x0000dd00ff3e7b82 */ /* 0x014e640000000800 */
.L_x_117:
[----:B------:R-:W-:Y:S02]  /*4f10*/  LEA R0, R76, UR48, 0x3 ;  /* 0x000000304c007c11 */ /* 0x000fe4000f8e18ff */
[----:B------:R-:W-:Y:S02]  /*4f20*/  SHF.L.U32 R3, R66, 0x1f, RZ ;  /* 0x0000001f42037819 */ /* 0x000fe400000006ff */
[----:B------:R-:W-:Y:S02]  /*4f30*/  LEA R16, R76, UR48, 0x4 ;  /* 0x000000304c107c11 */ /* 0x000fe4000f8e20ff */
[----:B------:R-:W2:Y:S02]  /*4f40*/  SYNCS.PHASECHK.TRANS64.TRYWAIT P0, [R0+URZ+0xa0], R3 ;  /* 0x0000a003000075a7 */ /* 0x000ea400080011ff */
[----:B--23--:R-:W-:Y:S05]  /*4f50*/  @!P0 BRA `(.L_x_74) ;  /* 0x0000003c00c08947 */ /* 0x00cfea0003800000 */
.L_x_162:
[----:B------:R-:W4:Y:S01]  /*4f60*/  LDC.64 R14, c[0x0][0xd10] ;  /* 0x00034400ff0e7b82 */ /* 0x000f220000000a00 */
[----:B------:R-:W3:Y:S01]  /*4f70*/  LDS.128 R16, [R16+0x110] ;  /* 0x0001100010107984 */ /* 0x000ee20000000c00 */
[----:B-1----:R-:W-:Y:S01]  /*4f80*/  ISETP.NE.AND P1, PT, R26, 0x1, PT ;  /* 0x000000011a00780c */ /* 0x002fe20003f25270 */
[----:B--2---:R-:W-:Y:S01]  /*4f90*/  VIADD R0, R0, 0xb0 ;  /* 0x000000b000007836 */ /* 0x004fe20000000000 */
[----:B------:R-:W-:Y:S04]  /*4fa0*/  ISETP.GE.AND P0, PT, R2, 0x1, PT ;  /* 0x000000010200780c */ /* 0x000fe80003f06270 */
[----:B------:R-:W1:Y:S01]  /*4fb0*/  LDC.64 R12, c[0x0][0xd18] ;  /* 0x00034600ff0c7b82 */ /* 0x000e620000000a00 */
[----:B------:R-:W-:Y:S01]  /*4fc0*/  PRMT R0, RZ, 0x654, R0 ;  /* 0x00000654ff007816 */ /* 0x000fe20000000000 */
[----:B------:R-:W-:Y:S01]  /*4fd0*/  @!PT LDS RZ, [RZ] ;  /* 0x00000000fffff984 */ /* 0x000fe20000000800 */
[----:B------:R-:W-:Y:S01]  /*4fe0*/  @!PT LDS RZ, [RZ] ;  /* 0x00000000fffff984 */ /* 0x000fe20000000800 */
[----:B------:R-:W-:Y:S01]  /*4ff0*/  @!PT LDS RZ, [RZ] ;  /* 0x00000000fffff984 */ /* 0x000fe20000000800 */
[----:B------:R-:W-:Y:S01]  /*5000*/  @!PT LDS RZ, [RZ] ;  /* 0x00000000fffff984 */ /* 0x000fe20000000800 */
[----:B------:R2:W-:Y:S06]  /*5010*/  MEMBAR.ALL.CTA ;  /* 0x0000000000007992 */ /* 0x0005ec0000008000 */
[----:B--2---:R-:W2:Y:S01]  /*5020*/  FENCE.VIEW.ASYNC.S ;  /* 0x00000000000073c6 */ /* 0x004ea20000000000 */
[----:B------:R-:W1:Y:S08]  /*5030*/  @!P1 LDC R11, c[0x0][0xd20] ;  /* 0x00034800ff0b9b82 */ /* 0x000e700000000800 */
[----:B------:R-:W1:Y:S01]  /*5040*/  @!P1 LDC R10, c[0x0][0xd0c] ;  /* 0x00034300ff0a9b82 */ /* 0x000e620000000800 */
[----:B--2---:R2:W-:Y:S01]  /*5050*/  SYNCS.ARRIVE.TRANS64.RED.A1T0 RZ, [R0+URZ], RZ ;  /* 0x000000ff00ff79a7 */ /* 0x0045e200081004ff */
[----:B---3--:R-:W-:Y:S04]  /*5060*/  LOP3.LUT P4, RZ, R18, 0x1, RZ, 0xc0, !PT ;  /* 0x0000000112ff7812 */ /* 0x008fe8000788c0ff */
[----:B------:R-:W-:Y:S09]  /*5070*/  P2R R73, PR, RZ, 0x10 ;  /* 0x00000010ff497803 */ /* 0x000ff20000000000 */
[----:B------:R-:W-:Y:S02]  /*5080*/  @P4 MOV R29, R16 ;  /* 0x00000010001d4202 */ /* 0x000fe40000000f00 */
[----:B------:R-:W-:Y:S01]  /*5090*/  @P4 LOP3.LUT R27, R17, 0xffff, RZ, 0xc0, !PT ;  /* 0x0000ffff111b4812 */ /* 0x000fe200078ec0ff */
[----:B--2-4-:R-:W-:Y:S06]  /*50a0*/  @!P0 BRA `(.L_x_75) ;  /* 0x0000000000a48947 */ /* 0x014fec0003800000 */
[----:B------:R-:W-:Y:S01]  /*50b0*/  IMAD.HI.U32 R21, R62, R25, RZ ;  /* 0x000000193e157227 */ /* 0x000fe200078e00ff */
        /* <DEDUP_REMOVED lines=8> */
[----:B------:R-:W-:Y:S01]  /*5140*/  IMAD.HI.U32 R21, R27, R25, RZ ;  /* 0x000000191b157227 */ /* 0x000fe200078e00ff */
[----:B------:R-:W-:Y:S02]  /*5150*/  SEL R7, R61, R20, !P3 ;  /* 0x000000143d077207 */ /* 0x000fe40005800000 */
[----:B------:R-:W-:Y:S01]  /*5160*/  SHF.R.U32.HI R36, RZ, R57, R36 ;  /* 0x00000039ff247219 */ /* 0x000fe20000011624 */
[-C--:B------:R-:W-:Y:S04]  /*5170*/  IMAD.HI.U32 R20, R3, R22.reuse, RZ ;  /* 0x0000001603147227 */ /* 0x080fe800078e00ff */
[----:B------:R-:W-:Y:S01]  /*5180*/  IMAD.HI.U32 R34, R7, R22, RZ ;  /* 0x0000001607227227 */ /* 0x000fe200078e00ff */
[-C--:B------:R-:W-:Y:S02]  /*5190*/  @P2 SHF.R.U32.HI R3, RZ, R23.reuse, R20 ;  /* 0x00000017ff032219 */ /* 0x080fe40000011614 */
[----:B------:R-:W-:Y:S02]  /*51a0*/  SHF.R.U32.HI R20, RZ, R60, R21 ;  /* 0x0000003cff147219 */ /* 0x000fe40000011615 */
[----:B------:R-:W-:Y:S01]  /*51b0*/  @P2 SHF.R.U32.HI R7, RZ, R23, R34 ;  /* 0x00000017ff072219 */ /* 0x000fe20000011622 */
[C---:B------:R-:W-:Y:S01]  /*51c0*/  IMAD R4, R2.reuse, R3, RZ ;  /* 0x0000000302047224 */ /* 0x040fe200078e02ff */
[----:B------:R-:W-:Y:S02]  /*51d0*/  SEL R5, R27, R20, !P0 ;  /* 0x000000141b057207 */ /* 0x000fe40004000000 */
[----:B------:R-:W-:Y:S01]  /*51e0*/  SEL R3, R29, R36, !P3 ;  /* 0x000000241d037207 */ /* 0x000fe20005800000 */
[----:B------:R-:W-:Y:S01]  /*51f0*/  IMAD R6, R2, R7, RZ ;  /* 0x0000000702067224 */ /* 0x000fe200078e02ff */
[C---:B------:R-:W-:Y:S01]  /*5200*/  ISETP.GE.AND P0, PT, R5.reuse, R4, PT ;  /* 0x000000040500720c */ /* 0x040fe20003f06270 */
[----:B------:R-:W-:Y:S03]  /*5210*/  IMAD.HI.U32 R8, R5, R22, RZ ;  /* 0x0000001605087227 */ /* 0x000fe600078e00ff */
[----:B------:R-:W-:Y:S01]  /*5220*/  ISETP.GE.OR P0, PT, R3, R6, P0 ;  /* 0x000000060300720c */ /* 0x000fe20000706670 */
[----:B------:R-:W-:Y:S01]  /*5230*/  IMAD.MOV R6, RZ, RZ, -R3 ;  /* 0x000000ffff067224 */ /* 0x000fe200078e0a03 */
[-C--:B------:R-:W-:Y:S03]  /*5240*/  SHF.R.U32.HI R8, RZ, R23.reuse, R8 ;  /* 0x00000017ff087219 */ /* 0x080fe60000011608 */
[----:B------:R-:W-:Y:S01]  /*5250*/  IMAD R29, R28, R6, R29 ;  /* 0x000000061c1d7224 */ /* 0x000fe200078e021d */
[----:B------:R-:W-:Y:S05]  /*5260*/  SEL R9, R5, R8, !P2 ;  /* 0x0000000805097207 */ /* 0x000fea0005000000 */
[----:B------:R-:W-:Y:S02]  /*5270*/  IMAD.MOV R8, RZ, RZ, -R9 ;  /* 0x000000ffff087224 */ /* 0x000fe400078e0a09 */
[C---:B------:R-:W-:Y:S04]  /*5280*/  @!P0 IMAD.HI.U32 R4, R3.reuse, R22, RZ ;  /* 0x0000001603048227 */ /* 0x040fe800078e00ff */
[----:B------:R-:W-:Y:S01]  /*5290*/  IMAD R8, R2, R8, R5 ;  /* 0x0000000802087224 */ /* 0x000fe200078e0205 */
[----:B------:R-:W-:Y:S04]  /*52a0*/  @!P0 SHF.R.U32.HI R4, RZ, R23, R4 ;  /* 0x00000017ff048219 */ /* 0x000fe80000011604 */
[----:B------:R-:W-:Y:S02]  /*52b0*/  @!P0 SEL R0, R3, R4, !P2 ;  /* 0x0000000403008207 */ /* 0x000fe40005000000 */
[----:B------:R-:W-:Y:S02]  /*52c0*/  IADD3 R4, PT, PT, -R5, RZ, RZ ;  /* 0x000000ff05047210 */ /* 0x000fe40007ffe1ff */
[----:B------:R-:W-:Y:S01]  /*52d0*/  @!P0 IADD3 R9, PT, PT, R9, -R0, RZ ;  /* 0x8000000009098210 */ /* 0x000fe20007ffe0ff */
[----:B------:R-:W-:Y:S02]  /*52e0*/  @!P0 IMAD R0, R7, R8, R0 ;  /* 0x0000000807008224 */ /* 0x000fe400078e0200 */
[----:B------:R-:W-:Y:S02]  /*52f0*/  IMAD R27, R24, R4, R27 ;  /* 0x00000004181b7224 */ /* 0x000fe400078e021b */
[----:B------:R-:W-:Y:S02]  /*5300*/  @!P0 IMAD R5, R9, R2, R3 ;  /* 0x0000000209058224 */ /* 0x000fe400078e0203 */
[----:B------:R-:W-:Y:S04]  /*5310*/  @!P0 IMAD.MOV.U32 R3, RZ, RZ, R0 ;  /* 0x000000ffff038224 */ /* 0x000fe800078e0000 */
[----:B------:R-:W-:Y:S02]  /*5320*/  IMAD R29, R3, R28, R29 ;  /* 0x0000001c031d7224 */ /* 0x000fe400078e021d */
[----:B------:R-:W-:Y:S07]  /*5330*/  IMAD R27, R5, R24, R27 ;  /* 0x00000018051b7224 */ /* 0x000fee00078e021b */
.L_x_75:
[----:B-1----:R-:W-:Y:S01]  /*5340*/  @!P1 ISETP.NE.AND P0, PT, R12, 0x1, PT ;  /* 0x000000010c00980c */ /* 0x002fe20003f05270 */
[----:B------:R-:W-:Y:S01]  /*5350*/  @!P1 IMAD.HI.U32 R4, R27, R13, RZ ;  /* 0x0000000d1b049227 */ /* 0x000fe200078e00ff */
[----:B------:R-:W-:Y:S01]  /*5360*/  R2UR UR42, R33 ;  /* 0x00000000212a72ca */ /* 0x000fe200000e0000 */
[----:B------:R-:W-:Y:S01]  /*5370*/  USHF.L.U32 UR41, UR11, 0x7, URZ ;  /* 0x000000070b297899 */ /* 0x000fe200080006ff */
[----:B------:R-:W-:Y:S01]  /*5380*/  @!P1 ISETP.NE.AND P2, PT, R10, 0x1, PT ;  /* 0x000000010a00980c */ /* 0x000fe20003f45270 */
[----:B------:R-:W-:Y:S01]  /*5390*/  @!P1 IMAD.HI.U32 R0, R29, R14, RZ ;  /* 0x0000000e1d009227 */ /* 0x000fe200078e00ff */
[----:B------:R-:W-:Y:S01]  /*53a0*/  @!P1 SHF.R.U32.HI R4, RZ, R11, R4 ;  /* 0x0000000bff049219 */ /* 0x000fe20000011604 */
[----:B------:R-:W-:Y:S01]  /*53b0*/  BSSY.RECONVERGENT B6, `(.L_x_76) ;  /* 0x000002c000067945 */ /* 0x000fe20003800200 */
[----:B------:R-:W-:Y:S01]  /*53c0*/  @P4 SHF.R.U32.HI R65, RZ, 0x10, R17 ;  /* 0x00000010ff414819 */ /* 0x000fe20000011611 */
[----:B------:R-:W-:Y:S01]  /*53d0*/  VIADD R76, R76, 0x1 ;  /* 0x000000014c4c7836 */ /* 0x000fe20000000000 */
[----:B------:R-:W-:Y:S02]  /*53e0*/  @!P1 SEL R3, R27, R4, !P0 ;  /* 0x000000041b039207 */ /* 0x000fe40004000000 */
[----:B------:R-:W-:Y:S02]  /*53f0*/  @!P1 SHF.R.U32.HI R0, RZ, R15, R0 ;  /* 0x0000000fff009219 */ /* 0x000fe40000011600 */
[----:B------:R-:W-:Y:S01]  /*5400*/  LOP3.LUT P0, RZ, R64, 0x1f0, RZ, 0xc0, !PT ;  /* 0x000001f040ff7812 */ /* 0x000fe2000780c0ff */
[----:B------:R-:W-:Y:S01]  /*5410*/  USHF.L.U32 UR42, UR42, 0x6, URZ ;  /* 0x000000062a2a7899 */ /* 0x000fe200080006ff */
[----:B------:R-:W-:Y:S05]  /*5420*/  @!P1 SEL R4, R29, R0, !P2 ;  /* 0x000000001d049207 */ /* 0x000fea0005000000 */
[----:B------:R-:W-:Y:S02]  /*5430*/  @!P1 IMAD.IADD R0, R3, 0x1, -R4 ;  /* 0x0000000103009824 */ /* 0x000fe400078e0a04 */
[----:B------:R-:W-:Y:S02]  /*5440*/  @!P1 IMAD.IADD R3, R4, 0x1, -R3 ;  /* 0x0000000104039824 */ /* 0x000fe400078e0a03 */
[----:B------:R-:W-:Y:S02]  /*5450*/  @!P1 IMAD R29, R0, R10, R29 ;  /* 0x0000000a001d9224 */ /* 0x000fe400078e021d */
[----:B------:R-:W-:Y:S01]  /*5460*/  @!P1 IMAD R27, R3, R12, R27 ;  /* 0x0000000c031b9224 */ /* 0x000fe200078e021b */
[----:B------:R-:W-:Y:S06]  /*5470*/  @!P0 BRA `(.L_x_77) ;  /* 0x00000000007c8947 */ /* 0x000fec0003800000 */
[----:B------:R-:W1:Y:S01]  /*5480*/  LDCU.64 UR8, c[0x4][0x80] ;  /* 0x01001000ff0877ac */ /* 0x000e620008000a00 */
[----:B------:R-:W-:Y:S01]  /*5490*/  MOV R16, 0x0 ;  /* 0x0000000000107802 */ /* 0x000fe20000000f00 */
[----:B------:R-:W-:Y:S02]  /*54a0*/  HFMA2 R12, -RZ, RZ, 0, 5.9604644775390625e-08 ;  /* 0x00000001ff0c7431 */ /* 0x000fe400000001ff */
[----:B------:R-:W-:Y:S01]  /*54b0*/  IMAD.MOV.U32 R8, RZ, RZ, 0x70 ;  /* 0x00000070ff087424 */ /* 0x000fe200078e00ff */
[----:B------:R2:W3:Y:S01]  /*54c0*/  LDC.64 R14, c[0x4][R16] ;  /* 0x01000000100e7b82 */ /* 0x0004e20000000a00 */
[----:B------:R-:W4:Y:S01]  /*54d0*/  LDCU.64 UR6, c[0x4][0x88] ;  /* 0x01001100ff0677ac */ /* 0x000f220008000a00 */
[----:B------:R-:W-:Y:S01]  /*54e0*/  IMAD.MOV.U32 R13, RZ, RZ, RZ ;  /* 0x000000ffff0d7224 */ /* 0x000fe200078e00ff */
[----:B------:R-:W2:Y:S01]  /*54f0*/  LDCU.64 UR4, c[0x4][0x8] ;  /* 0x01000100ff0477ac */ /* 0x000ea20008000a00 */
[----:B-1----:R-:W-:Y:S01]  /*5500*/  MOV R5, UR9 ;  /* 0x0000000900057c02 */ /* 0x002fe20008000f00 */
[----:B------:R-:W-:Y:S01]  /*5510*/  IMAD.U32 R4, RZ, RZ, UR8 ;  /* 0x00000008ff047e24 */ /* 0x000fe2000f8e00ff */
[----:B----4-:R-:W-:Y:S01]  /*5520*/  MOV R7, UR7 ;  /* 0x0000000700077c02 */ /* 0x010fe20008000f00 */
[----:B------:R-:W-:Y:S01]  /*5530*/  IMAD.U32 R6, RZ, RZ, UR6 ;  /* 0x00000006ff067e24 */ /* 0x000fe2000f8e00ff */
[----:B--2---:R-:W-:Y:S01]  /*5540*/  MOV R11, UR5 ;  /* 0x00000005000b7c02 */ /* 0x004fe20008000f00 */
[----:B------:R-:W-:Y:S02]  /*5550*/  IMAD.U32 R10, RZ, RZ, UR4 ;  /* 0x00000004ff0a7e24 */ /* 0x000fe4000f8e00ff */
[----:B------:R-:W-:Y:S07]  /*5560*/  LEPC R20, `(.L_x_78) ;  /* 0x000000001014794e */ /* 0x000fee0000000000 */
[----:B---3-5:R-:W-:Y:S05]  /*5570*/  CALL.ABS.NOINC R14 ;  /* 0x000000000e007343 */ /* 0x028fea0003c00000 */
.L_x_78:
[----:B------:R-:W1:Y:S01]  /*5580*/  LDCU.64 UR8, c[0x4][0x80] ;  /* 0x01001000ff0877ac */ /* 0x000e620008000a00 */
[----:B------:R-:W2:Y:S01]  /*5590*/  LDC.64 R16, c[0x4][R16] ;  /* 0x0100000010107b82 */ /* 0x000ea20000000a00 */
[----:B------:R-:W-:Y:S02]  /*55a0*/  HFMA2 R12, -RZ, RZ, 0, 5.9604644775390625e-08 ;  /* 0x00000001ff0c7431 */ /* 0x000fe400000001ff */
[----:B------:R-:W-:Y:S02]  /*55b0*/  IMAD.MOV.U32 R8, RZ, RZ, 0x70 ;  /* 0x00000070ff087424 */ /* 0x000fe400078e00ff */
[----:B------:R-:W-:Y:S01]  /*55c0*/  IMAD.MOV.U32 R13, RZ, RZ, RZ ;  /* 0x000000ffff0d7224 */ /* 0x000fe200078e00ff */
[----:B------:R-:W3:Y:S01]  /*55d0*/  LDCU.64 UR6, c[0x4][0x88] ;  /* 0x01001100ff0677ac */ /* 0x000ee20008000a00 */
[----:B------:R-:W4:Y:S01]  /*55e0*/  LDCU.64 UR4, c[0x4][0x8] ;  /* 0x01000100ff0477ac */ /* 0x000f220008000a00 */
[----:B-1----:R-:W-:Y:S02]  /*55f0*/  MOV R4, UR8 ;  /* 0x0000000800047c02 */ /* 0x002fe40008000f00 */
[----:B------:R-:W-:Y:S02]  /*5600*/  MOV R5, UR9 ;  /* 0x0000000900057c02 */ /* 0x000fe40008000f00 */
[----:B---3--:R-:W-:Y:S01]  /*5610*/  MOV R7, UR7 ;  /* 0x0000000700077c02 */ /* 0x008fe20008000f00 */
[----:B------:R-:W-:Y:S01]  /*5620*/  IMAD.U32 R6, RZ, RZ, UR6 ;  /* 0x00000006ff067e24 */ /* 0x000fe2000f8e00ff */
[----:B----4-:R-:W-:Y:S01]  /*5630*/  MOV R11, UR5 ;  /* 0x00000005000b7c02 */ /* 0x010fe20008000f00 */
[----:B------:R-:W-:Y:S02]  /*5640*/  IMAD.U32 R10, RZ, RZ, UR4 ;  /* 0x00000004ff0a7e24 */ /* 0x000fe4000f8e00ff */
[----:B------:R-:W-:Y:S07]  /*5650*/  LEPC R20, `(.L_x_77) ;  /* 0x000000001014794e */ /* 0x000fee0000000000 */
[----:B--2---:R-:W-:Y:S05]  /*5660*/  CALL.ABS.NOINC R16 ;  /* 0x0000000010007343 */ /* 0x004fea0003c00000 */
.L_x_77:
[----:B------:R-:W-:Y:S05]  /*5670*/  BSYNC.RECONVERGENT B6 ;  /* 0x0000000000067941 */ /* 0x000fea0003800200 */
.L_x_76:
[----:B------:R-:W-:Y:S01]  /*5680*/  ISETP.NE.U32.AND P4, PT, R54, RZ, PT ;  /* 0x000000ff3600720c */ /* 0x000fe20003f85070 */
[----:B------:R-:W-:Y:S01]  /*5690*/  UISETP.NE.AND UP2, UPT, UR50, URZ, UPT ;  /* 0x000000ff3200728c */ /* 0x000fe2000bf45270 */
[----:B------:R-:W-:Y:S01]  /*56a0*/  ISETP.NE.U32.AND P2, PT, RZ, UR44, PT ;  /* 0x0000002cff007c0c */ /* 0x000fe2000bf45070 */
[----:B------:R-:W-:Y:S01]  /*56b0*/  UISETP.NE.U32.AND UP1, UPT, UR46, URZ, UPT ;  /* 0x000000ff2e00728c */ /* 0x000fe2000bf25070 */
[----:B------:R-:W-:Y:S01]  /*56c0*/  ISETP.NE.AND.EX P4, PT, R55, RZ, PT, P4 ;  /* 0x000000ff3700720c */ /* 0x000fe20003f85340 */
[----:B------:R-:W-:Y:S01]  /*56d0*/  UPLOP3.LUT UP0, UPT, UPT, UPT, UPT, 0x40, 0x4 ;  /* 0x000000000004789c */ /* 0x000fe20003f0e870 */
[----:B------:R-:W-:Y:S01]  /*56e0*/  ISETP.NE.AND.EX P2, PT, RZ, UR45, PT, P2 ;  /* 0x0000002dff007c0c */ /* 0x000fe2000bf45320 */
[----:B------:R-:W-:Y:S01]  /*56f0*/  UISETP.NE.AND.EX UP1, UPT, UR47, URZ, UPT, UP1 ;  /* 0x000000ff2f00728c */ /* 0x000fe2000bf25310 */
[----:B------:R-:W-:Y:S04]  /*5700*/  PLOP3.LUT P1, PT, PT, PT, UP2, 0x80, 0x8 ;  /* 0x000000000008781c */ /* 0x000fe80003f2f028 */
[----:B------:R-:W-:Y:S06]  /*5710*/  @UP2 UPLOP3.LUT UP0, UPT, UPT, UPT, UP1, 0x80, 0x8 ;  /* 0x000000000008289c */ /* 0x000fec0003f0f010 */
[----:B------:R-:W-:Y:S01]  /*5720*/  PLOP3.LUT P0, PT, PT, PT, UP0, 0x80, 0x8 ;  /* 0x000000000008781c */ /* 0x000fe20003f0f008 */
[----:B------:R-:W-:Y:S01]  /*5730*/  @!UPT UIADD3 URZ, UPT, UPT, URZ, URZ, URZ ;  /* 0x000000fffffff290 */ /* 0x000fe2000fffe0ff */
[----:B------:R-:W-:Y:S11]  /*5740*/  BRA.U !UP1, `(.L_x_79) ;  /* 0x0000000109387547 */ /* 0x000ff6000b800000 */
[----:B------:R-:W-:Y:S01]  /*5750*/  UISETP.NE.U32.AND UP0, UPT, UR44, URZ, UPT ;  /* 0x000000ff2c00728c */ /* 0x000fe2000bf05070 */
[----:B------:R-:W-:Y:S02]  /*5760*/  HFMA2 R0, -RZ, RZ, 0, 5.9604644775390625e-08 ;  /* 0x00000001ff007431 */ /* 0x000fe400000001ff */
[----:B------:R-:W-:Y:S01]  /*5770*/  IMAD.MOV.U32 R59, RZ, RZ, 0x1 ;  /* 0x00000001ff3b7424 */ /* 0x000fe200078e00ff */
[----:B------:R-:W-:Y:S06]  /*5780*/  UISETP.NE.AND.EX UP0, UPT, UR45, URZ, UPT, UP0 ;  /* 0x000000ff2d00728c */ /* 0x000fec000bf05300 */
[----:B------:R-:W-:Y:S05]  /*5790*/  PLOP3.LUT P3, PT, PT, PT, UP0, 0x80, 0x8 ;  /* 0x000000000008781c */ /* 0x000fea0003f6f008 */
[----:B------:R-:W1:Y:S01]  /*57a0*/  @UP0 LDCU.64 UR6, c[0x0][0xa88] ;  /* 0x00015100ff0607ac */ /* 0x000e620008000a00 */
[----:B------:R-:W-:Y:S07]  /*57b0*/  @UP0 UIMAD UR4, UR36, UR46, URZ ;  /* 0x0000002e240402a4 */ /* 0x000fee000f8e02ff */
[----:B------:R-:W-:Y:S01]  /*57c0*/  @!P3 PRMT R59, R0, 0x7610, R59 ;  /* 0x00007610003bb816 */ /* 0x000fe2000000003b */
[----:B-1----:R-:W-:Y:S03]  /*57d0*/  @UP0 UIMAD.WIDE UR6, UR4, 0x4, UR6 ;  /* 0x00000004040608a5 */ /* 0x002fe6000f8e0206 */
[----:B------:R-:W1:Y:S03]  /*57e0*/  @!UP0 LDCU UR4, c[0x0][0xa80] ;  /* 0x00015000ff0487ac */ /* 0x000e660008000800 */
[----:B------:R-:W-:Y:S01]  /*57f0*/  IMAD.U32 R4, RZ, RZ, UR6 ;  /* 0x00000006ff047e24 */ /* 0x000fe2000f8e00ff */
[----:B------:R-:W-:Y:S05]  /*5800*/  MOV R5, UR7 ;  /* 0x0000000700057c02 */ /* 0x000fea0008000f00 */
[----:B-----5:R2:W5:Y:S02]  /*5810*/  @P3 LDG.E R35, desc[UR38][R4.64] ;  /* 0x0000002604233981 */ /* 0x020564000c1e1900 */
[----:B-12---:R-:W-:Y:S02]  /*5820*/  @!P3 IMAD.U32 R35, RZ, RZ, UR4 ;  /* 0x00000004ff23be24 */ /* 0x006fe4000f8e00ff */
.L_x_79:
[----:B------:R-:W-:Y:S05]  /*5830*/  @!P4 BRA `(.L_x_80) ;  /* 0x000000000020c947 */ /* 0x000fea0003800000 */
[----:B------:R-:W-:Y:S04]  /*5840*/  ISETP.NE.U32.AND P3, PT, R52, RZ, PT ;  /* 0x000000ff3400720c */ /* 0x000fe80003f65070 */
[----:B------:R-:W-:Y:S11]  /*5850*/  ISETP.NE.AND.EX P3, PT, R53, RZ, PT, P3 ;  /* 0x000000ff3500720c */ /* 0x000ff60003f65330 */
[----:B------:R-:W-:Y:S02]  /*5860*/  @!UPT UIADD3 URZ, UPT, UPT, URZ, URZ, URZ ;  /* 0x000000fffffff290 */ /* 0x000fe4000fffe0ff */
[----:B------:R-:W1:Y:S01]  /*5870*/  @P3 LDC.64 R4, c[0x0][0xaa8] ;  /* 0x0002aa00ff043b82 */ /* 0x000e620000000a00 */
[----:B------:R-:W-:Y:S04]  /*5880*/  @P3 IMAD R0, R54, UR36, RZ ;  /* 0x0000002436003c24 */ /* 0x000fe8000f8e02ff */
[----:B-1----:R-:W-:Y:S05]  /*5890*/  @P3 IMAD.WIDE R4, R0, 0x4, R4 ;  /* 0x0000000400043825 */ /* 0x002fea00078e0204 */
[----:B-----5:R1:W5:Y:S02]  /*58a0*/  @P3 LDG.E R32, desc[UR38][R4.64] ;  /* 0x0000002604203981 */ /* 0x020364000c1e1900 */
[----:B-1----:R-:W2:Y:S02]  /*58b0*/  @!P3 LDC R32, c[0x0][0xaa0] ;  /* 0x0002a800ff20bb82 */ /* 0x002ea40000000800 */
.L_x_80:
[----:B-----5:R-:W-:Y:S01]  /*58c0*/  FSETP.NEU.AND P3, PT, R35, RZ, PT ;  /* 0x000000ff2300720b */ /* 0x020fe20003f6d000 */
[----:B------:R-:W-:Y:S01]  /*58d0*/  BSSY B1, `(.L_x_81) ;  /* 0x0000047000017945 */ /* 0x000fe20003800000 */
[----:B------:R-:W-:Y:S01]  /*58e0*/  SEL R4, RZ, 0xffffffff, P2 ;  /* 0xffffffffff047807 */ /* 0x000fe20001000000 */
[----:B------:R-:W-:Y:S01]  /*58f0*/  IMAD.MOV.U32 R81, RZ, RZ, 0x1 ;  /* 0x00000001ff517424 */ /* 0x000fe200078e00ff */
[----:B------:R-:W-:Y:S01]  /*5900*/  @P1 LOP3.LUT P2, RZ, R59, 0xff, RZ, 0xc0, !PT ;  /* 0x000000ff3bff1812 */ /* 0x000fe2000784c0ff */
[----:B------:R-:W-:Y:S01]  /*5910*/  IMAD R33, R30, 0x40, R31 ;  /* 0x000000401e217824 */ /* 0x000fe200078e021f */
[----:B------:R-:W-:Y:S01]  /*5920*/  @P1 SEL R3, RZ, 0xffffffff, P3 ;  /* 0xffffffffff031807 */ /* 0x000fe20001800000 */
[----:B------:R-:W-:Y:S01]  /*5930*/  IMAD.IADD R78, R71, 0x1, R70 ;  /* 0x00000001474e7824 */ /* 0x000fe200078e0246 */
[----:B------:R-:W-:Y:S01]  /*5940*/  LOP3.LUT R68, R68, 0x1, RZ, 0x3c, !PT ;  /* 0x0000000144447812 */ /* 0x000fe200078e3cff */
[----:B------:R-:W-:Y:S01]  /*5950*/  IMAD.IADD R74, R70, 0x1, R69 ;  /* 0x00000001464a7824 */ /* 0x000fe200078e0245 */
[----:B------:R-:W-:Y:S01]  /*5960*/  @P0 SEL R3, R4, R3, !P2 ;  /* 0x0000000304030207 */ /* 0x000fe20005000000 */
[----:B------:R-:W-:Y:S01]  /*5970*/  IMAD.MOV.U32 R80, RZ, RZ, RZ ;  /* 0x000000ffff507224 */ /* 0x000fe200078e00ff */
[----:B------:R-:W-:Y:S01]  /*5980*/  LEA R79, R30, UR48, 0x3 ;  /* 0x000000301e4f7c11 */ /* 0x000fe2000f8e18ff */
[----:B------:R-:W-:Y:S01]  /*5990*/  IMAD.MOV.U32 R50, RZ, RZ, RZ ;  /* 0x000000ffff327224 */ /* 0x000fe200078e00ff */
[----:B------:R-:W-:Y:S02]  /*59a0*/  @P1 LOP3.LUT R3, R3, 0x1, RZ, 0xc0, !PT ;  /* 0x0000000103031812 */ /* 0x000fe400078ec0ff */
[----:B------:R-:W-:Y:S02]  /*59b0*/  CS2R R48, SRZ ;  /* 0x0000000000307805 */ /* 0x000fe4000001ff00 */
[----:B------:R-:W-:Y:S02]  /*59c0*/  SHF.L.U32 R0, R67, 0x1f, RZ ;  /* 0x0000001f43007819 */ /* 0x000fe400000006ff */
[----:B------:R-:W-:Y:S02]  /*59d0*/  CS2R R46, SRZ ;  /* 0x00000000002e7805 */ /* 0x000fe4000001ff00 */
[----:B------:R-:W-:Y:S02]  /*59e0*/  ISETP.NE.U32.OR P5, PT, R3, 0x1, !P1 ;  /* 0x000000010300780c */ /* 0x000fe40004fa5470 */
[----:B------:R-:W-:Y:S02]  /*59f0*/  CS2R R44, SRZ ;  /* 0x00000000002c7805 */ /* 0x000fe4000001ff00 */
[----:B------:R-:W-:Y:S02]  /*5a00*/  PLOP3.LUT P2, PT, PT, PT, UP1, 0x80, 0x8 ;  /* 0x000000000008781c */ /* 0x000fe40003f4f018 */
[----:B------:R-:W-:Y:S02]  /*5a10*/  CS2R R42, SRZ ;  /* 0x00000000002a7805 */ /* 0x000fe4000001ff00 */
[----:B------:R-:W-:Y:S02]  /*5a20*/  LOP3.LUT P4, R75, R59, 0xff, RZ, 0xc0, !PT ;  /* 0x000000ff3b4b7812 */ /* 0x000fe4000788c0ff */
[----:B------:R-:W-:Y:S02]  /*5a30*/  CS2R R40, SRZ ;  /* 0x0000000000287805 */ /* 0x000fe4000001ff00 */
[----:B------:R-:W-:Y:S02]  /*5a40*/  SEL R3, RZ, 0xffffffff, P3 ;  /* 0xffffffffff037807 */ /* 0x000fe40001800000 */
[----:B------:R-:W-:Y:S02]  /*5a50*/  CS2R R38, SRZ ;  /* 0x0000000000267805 */ /* 0x000fe4000001ff00 */
[----:B------:R-:W-:Y:S02]  /*5a60*/  P2R R77, PR, RZ, 0x20 ;  /* 0x00000020ff4d7803 */ /* 0x000fe40000000000 */
[----:B------:R-:W-:Y:S01]  /*5a70*/  CS2R R36, SRZ ;  /* 0x0000000000247805 */ /* 0x000fe2000001ff00 */
[----:B------:R-:W-:Y:S01]  /*5a80*/  IMAD.MOV.U32 R34, RZ, RZ, RZ ;  /* 0x000000ffff227224 */ /* 0x000fe200078e00ff */
[----:B------:R-:W-:Y:S02]  /*5a90*/  @P5 SHF.L.U32 R5, R68, 0x1f, RZ ;  /* 0x0000001f44055819 */ /* 0x000fe400000006ff */
[----:B------:R-:W-:Y:S02]  /*5aa0*/  @P2 SEL R3, R4, R3, !P4 ;  /* 0x0000000304032207 */ /* 0x000fe40006000000 */
[----:B------:R-:W1:Y:S02]  /*5ab0*/  @P5 SYNCS.PHASECHK.TRANS64.TRYWAIT P1, [UR48+0x50], R5 ;  /* 0x00005005ff0055a7 */ /* 0x000e640008021130 */
[----:B------:R-:W-:Y:S04]  /*5ac0*/  LOP3.LUT R3, R3, 0x1, RZ, 0xc0, !PT ;  /* 0x0000000103037812 */ /* 0x000fe800078ec0ff */
[----:B------:R-:W-:Y:S04]  /*5ad0*/  ISETP.NE.U32.AND P2, PT, R3, 0x1, PT ;  /* 0x000000010300780c */ /* 0x000fe80003f45070 */
[----:B------:R-:W-:Y:S01]  /*5ae0*/  P2R R82, PR, RZ, 0x4 ;  /* 0x00000004ff527803 */ /* 0x000fe20000000000 */
[----:B------:R3:W4:Y:S01]  /*5af0*/  SYNCS.PHASECHK.TRANS64.TRYWAIT P0, [R79+URZ+0xc0], R0 ;  /* 0x0000c0004f0075a7 */ /* 0x00072200080011ff */
[----:B-1----:R-:W-:Y:S01]  /*5b00*/  @P5 SEL R81, RZ, 0x1, !P1 ;  /* 0x00000001ff515807 */ /* 0x002fe20004800000 */
[----:B---3--:R-:W-:Y:S06]  /*5b10*/  @!P5 BRA `(.L_x_82) ;  /* 0x000000000088d947 */ /* 0x008fec0003800000 */
[----:B------:R-:W-:Y:S01]  /*5b20*/  IMAD.MOV.U32 R34, RZ, RZ, RZ ;  /* 0x000000ffff227224 */ /* 0x000fe200078e00ff */
[----:B------:R-:W-:Y:S01]  /*5b30*/  ISETP.NE.AND P1, PT, R81, RZ, PT ;  /* 0x000000ff5100720c */ /* 0x000fe20003f25270 */
[----:B------:R-:W-:Y:S01]  /*5b40*/  BSSY B0, `(.L_x_83) ;  /* 0x000000c000007945 */ /* 0x000fe20003800000 */
[----:B------:R-:W-:Y:S02]  /*5b50*/  CS2R R36, SRZ ;  /* 0x0000000000247805 */ /* 0x000fe4000001ff00 */
[----:B------:R-:W-:Y:S02]  /*5b60*/  CS2R R38, SRZ ;  /* 0x0000000000267805 */ /* 0x000fe4000001ff00 */
[----:B------:R-:W-:Y:S02]  /*5b70*/  CS2R R40, SRZ ;  /* 0x0000000000287805 */ /* 0x000fe4000001ff00 */
[----:B------:R-:W-:Y:S02]  /*5b80*/  CS2R R42, SRZ ;  /* 0x00000000002a7805 */ /* 0x000fe4000001ff00 */
[----:B------:R-:W-:Y:S02]  /*5b90*/  CS2R R44, SRZ ;  /* 0x00000000002c7805 */ /* 0x000fe4000001ff00 */
[----:B------:R-:W-:Y:S02]  /*5ba0*/  CS2R R46, SRZ ;  /* 0x00000000002e7805 */ /* 0x000fe4000001ff00 */
[----:B------:R-:W-:Y:S01]  /*5bb0*/  CS2R R48, SRZ ;  /* 0x0000000000307805 */ /* 0x000fe2000001ff00 */
[----:B------:R-:W-:Y:S06]  /*5bc0*/  @P1 BRA `(.L_x_84) ;  /* 0x00000000000c1947 */ /* 0x000fec0003800000 */
[----:B------:R-:W-:Y:S04]  /*5bd0*/  SHF.L.U32 R4, R68, 0x1f, RZ ;  /* 0x0000001f44047819 */ /* 0x000fe800000006ff */
[----:B------:R-:W1:Y:S02]  /*5be0*/  SYNCS.PHASECHK.TRANS64.TRYWAIT P1, [UR48+0x50], R4 ;  /* 0x00005004ff0075a7 */ /* 0x000e640008021130 */
[----:B-1----:R-:W-:Y:S05]  /*5bf0*/  @!P1 BRA `(.L_x_85) ;  /* 0x0000003000ac9947 */ /* 0x002fea0003800000 */
.L_x_84:
[----:B------:R-:W-:Y:S05]  /*5c00*/  BSYNC B0 ;  /* 0x0000000000007941 */ /* 0x000fea0003800000 */
.L_x_83:
[----:B------:R-:W-:Y:S01]  /*5c10*/  ISETP.NE.AND P1, PT, R82, RZ, PT ;  /* 0x000000ff5200720c */ /* 0x000fe20003f25270 */
[----:B------:R-:W-:Y:S11]  /*5c20*/  HFMA2 R80, -RZ, RZ, 0, 5.9604644775390625e-08 ;  /* 0x00000001ff507431 */ /* 0x000ff600000001ff */
[----:B------:R-:W-:Y:S01]  /*5c30*/  @!UPT UIADD3 URZ, UPT, UPT, URZ, URZ, URZ ;  /* 0x000000fffffff290 */ /* 0x000fe2000fffe0ff */
[----:B------:R3:W1:Y:S04]  /*5c40*/  @P1 LDS R50, [R74+0x600] ;  /* 0x000600004a321984 */ /* 0x0006680000000800 */
[----:B------:R3:W1:Y:S04]  /*5c50*/  @P1 LDS R34, [R71] ;  /* 0x0000000047221984 */ /* 0x0006680000000800 */
[----:B------:R3:W1:Y:S04]  /*5c60*/  @P1 LDS R36, [R78] ;  /* 0x000000004e241984 */ /* 0x0006680000000800 */
[----:B------:R3:W1:Y:S04]  /*5c70*/  @P1 LDS R37, [R69] ;  /* 0x0000000045251984 */ /* 0x0006680000000800 */
[----:B------:R3:W1:Y:S04]  /*5c80*/  @P1 LDS R38, [R74] ;  /* 0x000000004a261984 */ /* 0x0006680000000800 */
[----:B------:R3:W1:Y:S04]  /*5c90*/  @P1 LDS R39, [R71+0x200] ;  /* 0x0002000047271984 */ /* 0x0006680000000800 */
        /* <DEDUP_REMOVED lines=9> */
[----:B------:R3:W1:Y:S02]  /*5d30*/  @P1 LDS R49, [R69+0x600] ;  /* 0x0006000045311984 */ /* 0x0006640000000800 */
.L_x_82:
[----:B------:R-:W-:Y:S05]  /*5d40*/  BSYNC B1 ;  /* 0x0000000000017941 */ /* 0x000fea0003800000 */
.L_x_81:
[----:B-1----:R-:W-:Y:S04]  /*5d50*/  SHF.R.U32.HI R4, RZ, 0x15, R33 ;  /* 0x00000015ff047819 */ /* 0x002fe80000011621 */
[----:B------:R-:W-:Y:S01]  /*5d60*/  LOP3.LUT P1, RZ, R4, 0x3, R63, 0x48, !PT ;  /* 0x0000000304ff7812 */ /* 0x000fe2000782483f */
[----:B------:R-:W-:Y:S01]  /*5d70*/  @!UPT UIADD3 URZ, UPT, UPT, URZ, URZ, URZ ;  /* 0x000000fffffff290 */ /* 0x000fe2000fffe0ff */
[----:B----4-:R-:W-:Y:S11]  /*5d80*/  @P0 BRA `(.L_x_86) ;  /* 0x0000000000080947 */ /* 0x010ff60003800000 */
[----:B------:R-:W1:Y:S02]  /*5d90*/  SYNCS.PHASECHK.TRANS64.TRYWAIT P0, [R79+URZ+0xc0], R0 ;  /* 0x0000c0004f0075a7 */ /* 0x000e6400080011ff */
[----:B-1----:R-:W-:Y:S05]  /*5da0*/  @!P0 BRA `(.L_x_87) ;  /* 0x0000003000588947 */ /* 0x002fea0003800000 */
.L_x_86:
[----:B------:R-:W-:Y:S05]  /*5db0*/  @!P1 BRA `(.L_x_88) ;  /* 0x0000000000409947 */ /* 0x000fea0003800000 */
[----:B------:R-:W4:Y:S01]  /*5dc0*/  LDCU.64 UR8, c[0x4][0x70] ;  /* 0x01000e00ff0877ac */ /* 0x000f220008000a00 */
[----:B------:R-:W-:Y:S01]  /*5dd0*/  MOV R15, 0x0 ;  /* 0x00000000000f7802 */ /* 0x000fe20000000f00 */
[----:B------:R-:W-:Y:S02]  /*5de0*/  HFMA2 R12, -RZ, RZ, 0, 5.9604644775390625e-08 ;  /* 0x00000001ff0c7431 */ /* 0x000fe400000001ff */
[----:B------:R-:W-:Y:S02]  /*5df0*/  IMAD.MOV.U32 R8, RZ, RZ, 0x192 ;  /* 0x00000192ff087424 */ /* 0x000fe400078e00ff */
[----:B------:R-:W-:Y:S01]  /*5e00*/  IMAD.MOV.U32 R13, RZ, RZ, RZ ;  /* 0x000000ffff0d7224 */ /* 0x000fe200078e00ff */
[----:B------:R-:W5:Y:S01]  /*5e10*/  LDCU.64 UR6, c[0x4][0x78] ;  /* 0x01000f00ff0677ac */ /* 0x000f620008000a00 */
[----:B------:R-:W1:Y:S01]  /*5e20*/  LDC.64 R14, c[0x4][R15] ;  /* 0x010000000f0e7b82 */ /* 0x000e620000000a00 */
[----:B------:R-:W2:Y:S01]  /*5e30*/  LDCU.64 UR4, c[0x4][0x10] ;  /* 0x01000200ff0477ac */ /* 0x000ea20008000a00 */
[----:B----4-:R-:W-:Y:S01]  /*5e40*/  MOV R5, UR9 ;  /* 0x0000000900057c02 */ /* 0x010fe20008000f00 */
[----:B------:R-:W-:Y:S01]  /*5e50*/  IMAD.U32 R4, RZ, RZ, UR8 ;  /* 0x00000008ff047e24 */ /* 0x000fe2000f8e00ff */
[----:B-----5:R-:W-:Y:S01]  /*5e60*/  MOV R7, UR7 ;  /* 0x0000000700077c02 */ /* 0x020fe20008000f00 */
[----:B------:R-:W-:Y:S01]  /*5e70*/  IMAD.U32 R6, RZ, RZ, UR6 ;  /* 0x00000006ff067e24 */ /* 0x000fe2000f8e00ff */
[----:B--2---:R-:W-:Y:S01]  /*5e80*/  MOV R11, UR5 ;  /* 0x00000005000b7c02 */ /* 0x004fe20008000f00 */
[----:B------:R-:W-:Y:S02]  /*5e90*/  IMAD.U32 R10, RZ, RZ, UR4 ;  /* 0x00000004ff0a7e24 */ /* 0x000fe4000f8e00ff */
[----:B------:R-:W-:Y:S07]  /*5ea0*/  LEPC R20, `(.L_x_88) ;  /* 0x000000001014794e */ /* 0x000fee0000000000 */
[----:B-1-3--:R-:W-:Y:S05]  /*5eb0*/  CALL.ABS.NOINC R14 ;  /* 0x000000000e007343 */ /* 0x00afea0003c00000 */
.L_x_88:
[----:B------:R-:W-:Y:S05]  /*5ec0*/  WARPSYNC.ALL ;  /* 0x0000000000007948 */ /* 0x000fea0003800000 */
[----:B------:R-:W-:Y:S01]  /*5ed0*/  R2UR UR4, R33 ;  /* 0x00000000210472ca */ /* 0x000fe200000e0000 */
[----:B------:R-:W-:Y:S01]  /*5ee0*/  BSSY.RECONVERGENT B0, `(.L_x_89) ;  /* 0x0000053000007945 */ /* 0x000fe20003800200 */
[----:B------:R-:W-:Y:S11]  /*5ef0*/  ISETP.NE.AND P0, PT, R72, RZ, PT ;  /* 0x000000ff4800720c */ /* 0x000ff60003f05270 */
[----:B------:R-:W2:Y:S02]  /*5f00*/  LDTM.x16 R4, tmem[UR4] ;  /* 0x00000004000479ee */ /* 0x000ea40008240000 */
[C---:B--2---:R-:W-:Y:S01]  /*5f10*/  FMUL R4, R32.reuse, R4 ;  /* 0x0000000420047220 */ /* 0x044fe20000400000 */
[C---:B------:R-:W-:Y:S01]  /*5f20*/  FMUL R5, R32.reuse, R5 ;  /* 0x0000000520057220 */ /* 0x040fe20000400000 */
[C---:B------:R-:W-:Y:S01]  /*5f30*/  FMUL R6, R32.reuse, R6 ;  /* 0x0000000620067220 */ /* 0x040fe20000400000 */
[C---:B------:R-:W-:Y:S01]  /*5f40*/  FMUL R7, R32.reuse, R7 ;  /* 0x0000000720077220 */ /* 0x040fe20000400000 */
[C---:B------:R-:W-:Y:S01]  /*5f50*/  FFMA R4, R35.reuse, R34, R4 ;  /* 0x0000002223047223 */ /* 0x040fe20000000004 */
[C---:B------:R-:W-:Y:S01]  /*5f60*/  FFMA R5, R35.reuse, R36, R5 ;  /* 0x0000002423057223 */ /* 0x040fe20000000005 */
[C---:B------:R-:W-:Y:S01]  /*5f70*/  FFMA R6, R35.reuse, R37, R6 ;  /* 0x0000002523067223 */ /* 0x040fe20000000006 */
[C---:B------:R-:W-:Y:S01]  /*5f80*/  FFMA R7, R35.reuse, R38, R7 ;  /* 0x0000002623077223 */ /* 0x040fe20000000007 */
[C---:B------:R-:W-:Y:S01]  /*5f90*/  FMUL R8, R32.reuse, R8 ;  /* 0x0000000820087220 */ /* 0x040fe20000400000 */
[----:B------:R2:W-:Y:S01]  /*5fa0*/  STS [R71], R4 ;  /* 0x0000000447007388 */ /* 0x0005e20000000800 */
[C---:B------:R-:W-:Y:S01]  /*5fb0*/  FMUL R9, R32.reuse, R9 ;  /* 0x0000000920097220 */ /* 0x040fe20000400000 */
[C---:B------:R-:W-:Y:S01]  /*5fc0*/  FMUL R10, R32.reuse, R10 ;  /* 0x0000000a200a7220 */ /* 0x040fe20000400000 */
[C---:B------:R-:W-:Y:S01]  /*5fd0*/  FFMA R8, R35.reuse, R39, R8 ;  /* 0x0000002723087223 */ /* 0x040fe20000000008 */
[----:B------:R2:W-:Y:S01]  /*5fe0*/  STS [R78], R5 ;  /* 0x000000054e007388 */ /* 0x0005e20000000800 */
        /* <DEDUP_REMOVED lines=11> */
[----:B------:R2:W-:Y:S01]  /*60a0*/  STS [R71+0x200], R8 ;  /* 0x0002000847007388 */ /* 0x0005e20000000800 */
[C---:B------:R-:W-:Y:S01]  /*60b0*/  FMUL R15, R32.reuse, R15 ;  /* 0x0000000f200f7220 */ /* 0x040fe20000400000 */
[C---:B------:R-:W-:Y:S01]  /*60c0*/  FMUL R16, R32.reuse, R16 ;  /* 0x0000001020107220 */ /* 0x040fe20000400000 */
[C---:B------:R-:W-:Y:S01]  /*60d0*/  FFMA R14, R35.reuse, R45, R14 ;  /* 0x0000002d230e7223 */ /* 0x040fe2000000000e */
[----:B------:R2:W-:Y:S01]  /*60e0*/  STS [R78+0x200], R9 ;  /* 0x000200094e007388 */ /* 0x0005e20000000800 */
[C---:B------:R-:W-:Y:S01]  /*60f0*/  FFMA R15, R35.reuse, R46, R15 ;  /* 0x0000002e230f7223 */ /* 0x040fe2000000000f */
[C---:B------:R-:W-:Y:S01]  /*6100*/  FFMA R16, R35.reuse, R47, R16 ;  /* 0x0000002f23107223 */ /* 0x040fe20000000010 */
[C---:B------:R-:W-:Y:S01]  /*6110*/  FMUL R17, R32.reuse, R17 ;  /* 0x0000001120117220 */ /* 0x040fe20000400000 */
[----:B------:R2:W-:Y:S01]  /*6120*/  STS [R69+0x200], R10 ;  /* 0x0002000a45007388 */ /* 0x0005e20000000800 */
[C---:B------:R-:W-:Y:S01]  /*6130*/  FMUL R18, R32.reuse, R18 ;  /* 0x0000001220127220 */ /* 0x040fe20000400000 */
[----:B------:R-:W-:Y:S01]  /*6140*/  FMUL R19, R32, R19 ;  /* 0x0000001320137220 */ /* 0x000fe20000400000 */
[C---:B------:R-:W-:Y:S01]  /*6150*/  FFMA R17, R35.reuse, R48, R17 ;  /* 0x0000003023117223 */ /* 0x040fe20000000011 */
[----:B------:R2:W-:Y:S01]  /*6160*/  STS [R74+0x200], R11 ;  /* 0x0002000b4a007388 */ /* 0x0005e20000000800 */
[C---:B------:R-:W-:Y:S01]  /*6170*/  FFMA R18, R35.reuse, R49, R18 ;  /* 0x0000003123127223 */ /* 0x040fe20000000012 */
[----:B------:R-:W-:Y:S02]  /*6180*/  FFMA R19, R35, R50, R19 ;  /* 0x0000003223137223 */ /* 0x000fe40000000013 */
[----:B------:R2:W-:Y:S04]  /*6190*/  STS [R71+0x400], R12 ;  /* 0x0004000c47007388 */ /* 0x0005e80000000800 */
[----:B------:R2:W-:Y:S04]  /*61a0*/  STS [R78+0x400], R13 ;  /* 0x0004000d4e007388 */ /* 0x0005e80000000800 */
[----:B------:R2:W-:Y:S04]  /*61b0*/  STS [R69+0x400], R14 ;  /* 0x0004000e45007388 */ /* 0x0005e80000000800 */
[----:B------:R2:W-:Y:S04]  /*61c0*/  STS [R74+0x400], R15 ;  /* 0x0004000f4a007388 */ /* 0x0005e80000000800 */
[----:B------:R2:W-:Y:S04]  /*61d0*/  STS [R71+0x600], R16 ;  /* 0x0006001047007388 */ /* 0x0005e80000000800 */
[----:B------:R2:W-:Y:S04]  /*61e0*/  STS [R78+0x600], R17 ;  /* 0x000600114e007388 */ /* 0x0005e80000000800 */
[----:B------:R2:W-:Y:S04]  /*61f0*/  STS [R69+0x600], R18 ;  /* 0x0006001245007388 */ /* 0x0005e80000000800 */
[----:B------:R2:W-:Y:S01]  /*6200*/  STS [R74+0x600], R19 ;  /* 0x000600134a007388 */ /* 0x0005e20000000800 */
[----:B------:R-:W-:Y:S01]  /*6210*/  @!PT LDS RZ, [RZ] ;  /* 0x00000000fffff984 */ /* 0x000fe20000000800 */
[----:B------:R-:W-:Y:S01]  /*6220*/  @!PT LDS RZ, [RZ] ;  /* 0x00000000fffff984 */ /* 0x000fe20000000800 */
[----:B------:R-:W-:Y:S01]  /*6230*/  @!PT LDS RZ, [RZ] ;  /* 0x00000000fffff984 */ /* 0x000fe20000000800 */
[----:B------:R-:W-:Y:S01]  /*6240*/  @!PT LDS RZ, [RZ] ;  /* 0x00000000fffff984 */ /* 0x000fe20000000800 */
[----:B------:R4:W-:Y:S06]  /*6250*/  MEMBAR.ALL.CTA ;  /* 0x0000000000007992 */ /* 0x0009ec0000008000 */
[----:B----4-:R-:W4:Y:S02]  /*6260*/  FENCE.VIEW.ASYNC.S ;  /* 0x00000000000073c6 */ /* 0x010f240000000000 */
[----:B----4-:R-:W-:Y:S06]  /*6270*/  BAR.SYNC.DEFER_BLOCKING 0x1, 0x80 ;  /* 0x0042000000007b1d */ /* 0x010fec0000010000 */
[----:B------:R-:W-:Y:S05]  /*6280*/  @P0 BRA `(.L_x_90) ;  /* 0x0000000000600947 */ /* 0x000fea0003800000 */
[----:B------:R-:W-:Y:S02]  /*6290*/  UIADD3 UR4, UPT, UPT, UR48, 0x200, URZ ;  /* 0x0000020030047890 */ /* 0x000fe4000fffe0ff */
[----:B------:R-:W-:Y:S01]  /*62a0*/  UIADD3 UR16, UP0, UPT, UR52, 0x880, URZ ;  /* 0x0000088034107890 */ /* 0x000fe2000ff1e0ff */
[----:B------:R-:W-:Y:S01]  /*62b0*/  UMOV UR43, UR36 ;  /* 0x00000024002b7c82 */ /* 0x000fe20008000000 */
[----:B------:R-:W-:Y:S02]  /*62c0*/  UIADD3 UR13, UPT, UPT, UR41, 0x20, URZ ;  /* 0x00000020290d7890 */ /* 0x000fe4000fffe0ff */
[----:B------:R-:W-:Y:S01]  /*62d0*/  MOV R64, UR4 ;  /* 0x0000000400407c02 */ /* 0x000fe20008000f00 */
[----:B------:R-:W-:Y:S02]  /*62e0*/  UIADD3.X UR17, UPT, UPT, URZ, UR53, URZ, UP0, !UPT ;  /* 0x00000035ff117290 */ /* 0x000fe400087fe4ff */
[----:B------:R-:W-:Y:S01]  /*62f0*/  UIADD3 UR12, UPT, UPT, UR48, 0xa00, URZ ;  /* 0x00000a00300c7890 */ /* 0x000fe2000fffe0ff */
[----:B------:R-:W-:Y:S01]  /*6300*/  R2UR UR40, R64 ;  /* 0x00000000402872ca */ /* 0x000fe200000e0000 */
[----:B------:R-:W-:Y:S01]  /*6310*/  UMOV UR14, UR42 ;  /* 0x0000002a000e7c82 */ /* 0x000fe20008000000 */
[----:B------:R-:W-:Y:S01]  /*6320*/  UMOV UR15, UR36 ;  /* 0x00000024000f7c82 */ /* 0x000fe20008000000 */
[----:B------:R-:W-:Y:S02]  /*6330*/  UIADD3 UR9, UPT, UPT, UR41, 0x40, URZ ;  /* 0x0000004029097890 */ /* 0x000fe4000fffe0ff */
[----:B------:R-:W-:Y:S01]  /*6340*/  UIADD3 UR8, UPT, UPT, UR48, 0x1200, URZ ;  /* 0x0000120030087890 */ /* 0x000fe2000fffe0ff */
[----:B------:R-:W-:Y:S01]  /*6350*/  UMOV UR10, UR42 ;  /* 0x0000002a000a7c82 */ /* 0x000fe20008000000 */
[----:B------:R-:W-:Y:S01]  /*6360*/  UMOV UR11, UR36 ;  /* 0x00000024000b7c82 */ /* 0x000fe20008000000 */
[----:B------:R-:W-:Y:S02]  /*6370*/  UIADD3 UR5, UPT, UPT, UR41, 0x60, URZ ;  /* 0x0000006029057890 */ /* 0x000fe4000fffe0ff */
[----:B------:R-:W-:Y:S03]  /*6380*/  UIADD3 UR4, UPT, UPT, UR48, 0x1a00, URZ ;  /* 0x00001a0030047890 */ /* 0x000fe6000fffe0ff */
[----:B------:R4:W-:Y:S01]  /*6390*/  UTMASTG.3D [UR40], [UR16] ;  /* 0x00000028100073b5 */ /* 0x0009e20008010000 */
[----:B------:R-:W-:Y:S01]  /*63a0*/  UMOV UR6, UR42 ;  /* 0x0000002a00067c82 */ /* 0x000fe20008000000 */
[----:B------:R-:W-:Y:S01]  /*63b0*/  UMOV UR7, UR36 ;  /* 0x0000002400077c82 */ /* 0x000fe20008000000 */
[----:B------:R4:W-:Y:S01]  /*63c0*/  UTMASTG.3D [UR12], [UR16] ;  /* 0x0000000c100073b5 */ /* 0x0009e20008010000 */
[----:B------:R4:W-:Y:S02]  /*63d0*/  UTMASTG.3D [UR8], [UR16] ;  /* 0x00000008100073b5 */ /* 0x0009e40008010000 */
[----:B------:R4:W-:Y:S01]  /*63e0*/  UTMASTG.3D [UR4], [UR16] ;  /* 0x00000004100073b5 */ /* 0x0009e20008010000 */
[----:B------:R0:W-:Y:S01]  /*63f0*/  UTMACMDFLUSH ;  /* 0x00000000000079b7 */ /* 0x0001e20000000000 */
[----:B----4-:R-:W-:Y:S04]  /*6400*/  DEPBAR.LE SB0, 0x1 ;  /* 0x000080400000791a */ /* 0x010fe80000000000 */
.L_x_90:
[----:B------:R-:W-:Y:S05]  /*6410*/  BSYNC.RECONVERGENT B0 ;  /* 0x0000000000007941 */ /* 0x000fea0003800200 */
.L_x_89:
[----:B------:R-:W-:Y:S01]  /*6420*/  BAR.SYNC.DEFER_BLOCKING 0x1, 0x80 ;  /* 0x0042000000007b1d */ /* 0x000fe20000010000 */
[----:B------:R-:W-:Y:S01]  /*6430*/  ISETP.NE.AND P1, PT, R77, RZ, PT ;  /* 0x000000ff4d00720c */ /* 0x000fe20003f25270 */
[----:B------:R-:W-:Y:S01]  /*6440*/  UISETP.NE.AND UP0, UPT, UR49, URZ, UPT ;  /* 0x000000ff3100728c */ /* 0x000fe2000bf05270 */
[----:B------:R-:W-:Y:S11]  /*6450*/  LEA R3, R80, UR48, 0x3 ;  /* 0x0000003050037c11 */ /* 0x000ff6000f8e18ff */
[----:B--2---:R-:W-:Y:S01]  /*6460*/  @P1 SHF.L.U32 R4, R68, 0x1f, RZ ;  /* 0x0000001f44041819 */ /* 0x004fe200000006ff */
[----:B------:R-:W-:Y:S06]  /*6470*/  BRA.U !UP0, `(.L_x_91) ;  /* 0x0000000108247547 */ /* 0x000fec000b800000 */
[----:B------:R-:W-:Y:S01]  /*6480*/  IMAD.U32 R5, RZ, RZ, UR51 ;  /* 0x00000033ff057e24 */ /* 0x000fe2000f8e00ff */
[----:B-1----:R-:W-:Y:S01]  /*6490*/  MOV R0, UR37 ;  /* 0x0000002500007c02 */ /* 0x002fe20008000f00 */
[----:B------:R-:W-:Y:S03]  /*64a0*/  UIADD3 UR51, UPT, UPT, UR51, 0x1, URZ ;  /* 0x0000000133337890 */ /* 0x000fe6000fffe0ff */
[----:B------:R-:W-:Y:S01]  /*64b0*/  @P1 LEA R5, R5, UR48, 0x3 ;  /* 0x0000003005051c11 */ /* 0x000fe2000f8e18ff */
[----:B------:R-:W-:Y:S04]  /*64c0*/  UISETP.NE.AND UP0, UPT, UR51, 0x4, UPT ;  /* 0x000000043300788c */ /* 0x000fe8000bf05270 */
[----:B------:R-:W-:Y:S01]  /*64d0*/  @P1 VIADD R5, R5, 0x70 ;  /* 0x0000007005051836 */ /* 0x000fe20000000000 */
[----:B------:R-:W-:Y:S04]  /*64e0*/  USEL UR51, UR51, URZ, UP0 ;  /* 0x000000ff33337287 */ /* 0x000fe80008000000 */
[----:B------:R-:W-:Y:S04]  /*64f0*/  @P1 PRMT R0, R0, 0x654, R5 ;  /* 0x0000065400001816 */ /* 0x000fe80000000005 */
[----:B------:R2:W-:Y:S04]  /*6500*/  @P1 SYNCS.ARRIVE.TRANS64.RED.A1T0 RZ, [R0+URZ], RZ ;  /* 0x000000ff00ff19a7 */ /* 0x0005e800081004ff */
.L_x_91:
[----:B------:R-:W4:Y:S01]  /*6510*/  @P1 SYNCS.PHASECHK.TRANS64.TRYWAIT P0, [R3+URZ+0x50], R4 ;  /* 0x00005004030015a7 */ /* 0x000f2200080011ff */
[----:B------:R-:W-:Y:S01]  /*6520*/  BSSY B1, `(.L_x_92) ;  /* 0x0000023000017945 */ /* 0x000fe20003800000 */
[----:B----4-:R-:W-:Y:S03]  /*6530*/  @P1 SEL R81, RZ, 0x1, !P0 ;  /* 0x00000001ff511807 */ /* 0x010fe60004000000 */
[----:B------:R-:W-:Y:S05]  /*6540*/  @!P1 BRA `(.L_x_93) ;  /* 0x0000000000809947 */ /* 0x000fea0003800000 */
[----:B------:R-:W-:Y:S01]  /*6550*/  ISETP.NE.AND P0, PT, R81, RZ, PT ;  /* 0x000000ff5100720c */ /* 0x000fe20003f05270 */
[----:B------:R-:W-:Y:S01]  /*6560*/  BSSY B0, `(.L_x_94) ;  /* 0x0000009000007945 */ /* 0x000fe20003800000 */
[----:B------:R-:W-:Y:S11]  /*6570*/  ISETP.NE.AND P1, PT, R82, RZ, PT ;  /* 0x000000ff5200720c */ /* 0x000ff60003f25270 */
[----:B------:R-:W-:Y:S02]  /*6580*/  @!UPT UIADD3 URZ, UPT, UPT, URZ, URZ, URZ ;  /* 0x000000fffffff290 */ /* 0x000fe4000fffe0ff */
[C---:B------:R-:W-:Y:S02]  /*6590*/  @P1 IMAD R5, R80.reuse, 0x2000, R71 ;  /* 0x0000200050051824 */ /* 0x040fe400078e0247 */
[----:B------:R-:W-:Y:S01]  /*65a0*/  @P1 IMAD R4, R80, 0x2000, R78 ;  /* 0x0000200050041824 */ /* 0x000fe200078e024e */
[----:B------:R-:W-:Y:S06]  /*65b0*/  @P0 BRA `(.L_x_95) ;  /* 0x00000000000c0947 */ /* 0x000fec0003800000 */
[----:B-12---:R-:W-:Y:S04]  /*65c0*/  SHF.L.U32 R0, R68, 0x1f, RZ ;  /* 0x0000001f44007819 */ /* 0x006fe800000006ff */
[----:B------:R-:W1:Y:S02]  /*65d0*/  SYNCS.PHASECHK.TRANS64.TRYWAIT P0, [R3+URZ+0x50], R0 ;  /* 0x00005000030075a7 */ /* 0x000e6400080011ff */
[----:B-1----:R-:W-:Y:S05]  /*65e0*/  @!P0 BRA `(.L_x_96) ;  /* 0x00000028005c8947 */ /* 0x002fea0003800000 */
.L_x_95:
[----:B------:R-:W-:Y:S05]  /*65f0*/  BSYNC B0 ;  /* 0x0000000000007941 */ /* 0x000fea0003800000 */
.L_x_94:
[----:B------:R-:W-:Y:S11]  /*6600*/  ISETP.NE.AND P0, PT, R82, RZ, PT ;  /* 0x000000ff5200720c */ /* 0x000ff60003f05270 */
[----:B------:R-:W-:Y:S02]  /*6610*/  @!UPT UIADD3 URZ, UPT, UPT, URZ, URZ, URZ ;  /* 0x000000fffffff290 */ /* 0x000fe4000fffe0ff */
[----:B------:R4:W3:Y:S01]  /*6620*/  @P0 LDS R34, [R5] ;  /* 0x0000000005220984 */ /* 0x0008e20000000800 */
[C---:B-12---:R-:W-:Y:S01]  /*6630*/  @P0 IMAD R0, R80.reuse, 0x2000, R69 ;  /* 0x0000200050000824 */ /* 0x046fe200078e0245 */
[C---:B------:R-:W-:Y:S01]  /*6640*/  @P0 LEA R3, R80.reuse, R74, 0xd ;  /* 0x0000004a50030211 */ /* 0x040fe200078e68ff */
[----:B------:R-:W-:Y:S01]  /*6650*/  VIADD R80, R80, 0x1 ;  /* 0x0000000150507836 */ /* 0x000fe20000000000 */
[----:B------:R4:W1:Y:S04]  /*6660*/  @P0 LDS R39, [R5+0x200] ;  /* 0x0002000005270984 */ /* 0x0008680000000800 */
[----:B------:R4:W2:Y:S04]  /*6670*/  @P0 LDS R43, [R5+0x400] ;  /* 0x00040000052b0984 */ /* 0x0008a80000000800 */
[----:B------:R4:W1:Y:S04]  /*6680*/  @P0 LDS R47, [R5+0x600] ;  /* 0x00060000052f0984 */ /* 0x0008680000000800 */
[----:B------:R4:W1:Y:S04]  /*6690*/  @P0 LDS R36, [R4] ;  /* 0x0000000004240984 */ /* 0x0008680000000800 */
[----:B------:R4:W1:Y:S04]  /*66a0*/  @P0 LDS R40, [R4+0x200] ;  /* 0x0002000004280984 */ /* 0x0008680000000800 */
[----:B------:R4:W1:Y:S04]  /*66b0*/  @P0 LDS R44, [R4+0x400] ;  /* 0x00040000042c0984 */ /* 0x0008680000000800 */
        /* <DEDUP_REMOVED lines=8> */
[----:B--23--:R4:W1:Y:S02]  /*6740*/  @P0 LDS R50, [R3+0x600] ;  /* 0x0006000003320984 */ /* 0x00c8640000000800 */
.L_x_93:
[----:B------:R-:W-:Y:S05]  /*6750*/  BSYNC B1 ;  /* 0x0000000000017941 */ /* 0x000fea0003800000 */
.L_x_92:
[----:B-12-4-:R-:W-:Y:S05]  /*6760*/  VIADD R0, R33, 0x10 ;  /* 0x0000001021007836 */ /* 0x016fea0000000000 */
[----:B------:R-:W-:Y:S04]  /*6770*/  SHF.R.U32.HI R0, RZ, 0x15, R0 ;  /* 0x00000015ff007819 */ /* 0x000fe80000011600 */
[----:B------:R-:W-:Y:S11]  /*6780*/  LOP3.LUT P0, RZ, R0, 0x3, R63, 0x48, !PT ;  /* 0x0000000300ff7812 */ /* 0x000ff6000780483f */
[----:B------:R-:W-:Y:S02]  /*6790*/  @!UPT UIADD3 URZ, UPT, UPT, URZ, URZ, URZ ;  /* 0x000000fffffff290 */ /* 0x000fe4000fffe0ff */
[----:B------:R-:W-:Y:S05]  /*67a0*/  @!P0 BRA `(.L_x_97) ;  /* 0x0000000000408947 */ /* 0x000fea0003800000 */
[----:B------:R-:W1:Y:S01]  /*67b0*/  LDCU.64 UR8, c[0x4][0x70] ;  /* 0x01000e00ff0877ac */ /* 0x000e620008000a00 */
[----:B------:R-:W-:Y:S01]  /*67c0*/  MOV R15, 0x0 ;  /* 0x00000000000f7802 */ /* 0x000fe20000000f00 */
[----:B------:R-:W-:Y:S02]  /*67d0*/  HFMA2 R12, -RZ, RZ, 0, 5.9604644775390625e-08 ;  /* 0x00000001ff0c7431 */ /* 0x000fe400000001ff */
[----:B------:R-:W-:Y:S02]  /*67e0*/  IMAD.MOV.U32 R8, RZ, RZ, 0x192 ;  /* 0x00000192ff087424 */ /* 0x000fe400078e00ff */
[----:B------:R-:W-:Y:S01]  /*67f0*/  IMAD.MOV.U32 R13, RZ, RZ, RZ ;  /* 0x000000ffff0d7224 */ /* 0x000fe200078e00ff */
[----:B------:R-:W2:Y:S01]  /*6800*/  LDCU.64 UR6, c[0x4][0x78] ;  /* 0x01000f00ff0677ac */ /* 0x000ea20008000a00 */
[----:B------:R-:W4:Y:S01]  /*6810*/  LDC.64 R14, c[0x4][R15] ;  /* 0x010000000f0e7b82 */ /* 0x000f220000000a00 */
[----:B------:R-:W5:Y:S01]  /*6820*/  LDCU.64 UR4, c[0x4][0x10] ;  /* 0x01000200ff0477ac */ /* 0x000f620008000a00 */
[----:B-1----:R-:W-:Y:S01]  /*6830*/  MOV R5, UR9 ;  /* 0x0000000900057c02 */ /* 0x002fe20008000f00 */
[----:B------:R-:W-:Y:S01]  /*6840*/  IMAD.U32 R4, RZ, RZ, UR8 ;  /* 0x00000008ff047e24 */ /* 0x000fe2000f8e00ff */
[----:B--2---:R-:W-:Y:S01]  /*6850*/  MOV R7, UR7 ;  /* 0x0000000700077c02 */ /* 0x004fe20008000f00 */
[----:B------:R-:W-:Y:S01]  /*6860*/  IMAD.U32 R6, RZ, RZ, UR6 ;  /* 0x00000006ff067e24 */ /* 0x000fe2000f8e00ff */
[----:B-----5:R-:W-:Y:S01]  /*6870*/  MOV R11, UR5 ;  /* 0x00000005000b7c02 */ /* 0x020fe20008000f00 */
[----:B------:R-:W-:Y:S02]  /*6880*/  IMAD.U32 R10, RZ, RZ, UR4 ;  /* 0x00000004ff0a7e24 */ /* 0x000fe4000f8e00ff */
[----:B------:R-:W-:Y:S07]  /*6890*/  LEPC R20, `(.L_x_97) ;  /* 0x000000001014794e */ /* 0x000fee0000000000 */
[----:B---34-:R-:W-:Y:S05]  /*68a0*/  CALL.ABS.NOINC R14 ;  /* 0x000000000e007343 */ /* 0x018fea0003c00000 */
.L_x_97:
[----:B------:R-:W-:Y:S05]  /*68b0*/  WARPSYNC.ALL ;  /* 0x0000000000007948 */ /* 0x000fea0003800000 */
[----:B------:R-:W-:Y:S01]  /*68c0*/  R2UR UR4, R33 ;  /* 0x00000000210472ca */ /* 0x000fe200000e0000 */
[----:B------:R-:W-:Y:S01]  /*68d0*/  BSSY.RECONVERGENT B0, `(.L_x_98) ;  /* 0x000005b000007945 */ /* 0x000fe20003800200 */
[----:B------:R-:W-:Y:S02]  /*68e0*/  ISETP.NE.AND P6, PT, R77, RZ, PT ;  /* 0x000000ff4d00720c */ /* 0x000fe40003fc5270 */
[----:B------:R-:W-:Y:S02]  /*68f0*/  ISETP.NE.AND P0, PT, R72, RZ, PT ;  /* 0x000000ff4800720c */ /* 0x000fe40003f05270 */
[----:B------:R-:W-:Y:S02]  /*6900*/  MOV R3, UR51 ;  /* 0x0000003300037c02 */ /* 0x000fe40008000f00 */
[----:B------:R-:W-:Y:S05]  /*6910*/  MOV R0, UR37 ;  /* 0x0000002500007c02 */ /* 0x000fea0008000f00 */
[----:B------:R-:W1:Y:S02]  /*6920*/  LDTM.x16 R4, tmem[UR4+0x10] ;  /* 0x00001004000479ee */ /* 0x000e640008240000 */
[----:B------:R-:W-:Y:S02]  /*6930*/  @P6 LEA R3, R3, UR48, 0x3 ;  /* 0x0000003003036c11 */ /* 0x000fe4000f8e18ff */
[----:B------:R-:W-:Y:S02]  /*6940*/  @P6 SHF.L.U32 R20, R68, 0x1f, RZ ;  /* 0x0000001f44146819 */ /* 0x000fe400000006ff */
[----:B------:R-:W-:Y:S04]  /*6950*/  @P6 IADD3 R3, PT, PT, R3, 0x70, RZ ;  /* 0x0000007003036810 */ /* 0x000fe80007ffe0ff */
[----:B------:R-:W-:Y:S02]  /*6960*/  @P6 PRMT R0, R0, 0x654, R3 ;  /* 0x0000065400006816 */ /* 0x000fe40000000003 */
[----:B------:R-:W-:Y:S01]  /*6970*/  LEA R3, R80, UR48, 0x3 ;  /* 0x0000003050037c11 */ /* 0x000fe2000f8e18ff */
[C---:B-1----:R-:W-:Y:S01]  /*6980*/  FMUL R4, R32.reuse, R4 ;  /* 0x0000000420047220 */ /* 0x042fe20000400000 */
        /* <DEDUP_REMOVED lines=52> */
[----:B--2---:R-:W2:Y:S02]  /*6cd0*/  FENCE.VIEW.ASYNC.S ;  /* 0x00000000000073c6 */ /* 0x004ea40000000000 */
[----:B--2---:R-:W-:Y:S06]  /*6ce0*/  BAR.SYNC.DEFER_BLOCKING 0x1, 0x80 ;  /* 0x0042000000007b1d */ /* 0x004fec0000010000 */
[----:B------:R-:W-:Y:S05]  /*6cf0*/  @P0 BRA `(.L_x_99) ;  /* 0x0000000000600947 */ /* 0x000fea0003800000 */
[----:B------:R-:W-:Y:S02]  /*6d00*/  UIADD3 UR20, UP0, UPT, UR52, 0x880, URZ ;  /* 0x0000088034147890 */ /* 0x000fe4000ff1e0ff */
[----:B------:R-:W-:Y:S02]  /*6d10*/  UIADD3 UR14, UPT, UPT, UR42, 0x10, URZ ;  /* 0x000000102a0e7890 */ /* 0x000fe4000fffe0ff */
[----:B------:R-:W-:Y:S02]  /*6d20*/  UIADD3 UR12, UPT, UPT, UR48, 0x2200, URZ ;  /* 0x00002200300c7890 */ /* 0x000fe4000fffe0ff */
[----:B------:R-:W-:Y:S01]  /*6d30*/  UIADD3.X UR21, UPT, UPT, URZ, UR53, URZ, UP0, !UPT ;  /* 0x00000035ff157290 */ /* 0x000fe200087fe4ff */
[----:B------:R-:W-:Y:S01]  /*6d40*/  UMOV UR13, UR41 ;  /* 0x00000029000d7c82 */ /* 0x000fe20008000000 */
[----:B------:R-:W-:Y:S01]  /*6d50*/  UMOV UR15, UR36 ;  /* 0x00000024000f7c82 */ /* 0x000fe20008000000 */
[----:B------:R-:W-:Y:S02]  /*6d60*/  UIADD3 UR17, UPT, UPT, UR41, 0x20, URZ ;  /* 0x0000002029117890 */ /* 0x000fe4000fffe0ff */
[----:B------:R-:W-:Y:S01]  /*6d70*/  UIADD3 UR16, UPT, UPT, UR48, 0x2a00, URZ ;  /* 0x00002a0030107890 */ /* 0x000fe2000fffe0ff */
[----:B------:R-:W-:Y:S03]  /*6d80*/  UMOV UR19, UR36 ;  /* 0x0000002400137c82 */ /* 0x000fe60008000000 */
[----:B------:R2:W-:Y:S01]  /*6d90*/  UTMASTG.3D [UR12], [UR20] ;  /* 0x0000000c140073b5 */ /* 0x0005e20008010000 */
[----:B------:R-:W-:Y:S01]  /*6da0*/  UMOV UR18, UR14 ;  /* 0x0000000e00127c82 */ /* 0x000fe20008000000 */
[----:B------:R-:W-:Y:S02]  /*6db0*/  UIADD3 UR9, UPT, UPT, UR41, 0x40, URZ ;  /* 0x0000004029097890 */ /* 0x000fe4000fffe0ff */
[----:B------:R-:W-:Y:S01]  /*6dc0*/  UIADD3 UR8, UPT, UPT, UR48, 0x3200, URZ ;  /* 0x0000320030087890 */ /* 0x000fe2000fffe0ff */
[----:B------:R-:W-:Y:S01]  /*6dd0*/  UMOV UR11, UR36 ;  /* 0x00000024000b7c82 */ /* 0x000fe20008000000 */
[----:B------:R-:W-:Y:S01]  /*6de0*/  UMOV UR10, UR14 ;  /* 0x0000000e000a7c82 */ /* 0x000fe20008000000 */
[----:B------:R2:W-:Y:S01]  /*6df0*/  UTMASTG.3D [UR16], [UR20] ;  /* 0x00000010140073b5 */ /* 0x0005e20008010000 */
[----:B------:R-:W-:Y:S02]  /*6e00*/  UIADD3 UR5, UPT, UPT, UR41, 0x60, URZ ;  /* 0x0000006029057890 */ /* 0x000fe4000fffe0ff */
[----:B------:R-:W-:Y:S01]  /*6e10*/  UIADD3 UR4, UPT, UPT, UR48, 0x3a00, URZ ;  /* 0x00003a0030047890 */ /* 0x000fe2000fffe0ff */
[----:B------:R-:W-:Y:S01]  /*6e20*/  UMOV UR7, UR36 ;  /* 0x0000002400077c82 */ /* 0x000fe20008000000 */
[----:B------:R-:W-:Y:S01]  /*6e30*/  UMOV UR6, UR14 ;  /* 0x0000000e00067c82 */ /* 0x000fe20008000000 */
[----:B------:R2:W-:Y:S06]  /*6e40*/  UTMASTG.3D [UR8], [UR20] ;  /* 0x00000008140073b5 */ /* 0x0005ec0008010000 */
[----:B------:R2:W-:Y:S01]  /*6e50*/  UTMASTG.3D [UR4], [UR20] ;  /* 0x00000004140073b5 */ /* 0x0005e20008010000 */
[----:B------:R0:W-:Y:S01]  /*6e60*/  UTMACMDFLUSH ;  /* 0x00000000000079b7 */ /* 0x0001e20000000000 */
[----:B--2---:R-:W-:Y:S04]  /*6e70*/  DEPBAR.LE SB0, 0x1 ;  /* 0x000080400000791a */ /* 0x004fe80000000000 */
.L_x_99:
[----:B------:R-:W-:Y:S05]  /*6e80*/  BSYNC.RECONVERGENT B0 ;  /* 0x0000000000007941 */ /* 0x000fea0003800200 */
.L_x_98:
[----:B------:R-:W-:Y:S01]  /*6e90*/  BAR.SYNC.DEFER_BLOCKING 0x1, 0x80 ;  /* 0x0042000000007b1d */ /* 0x000fe20000010000 */
[----:B------:R-:W-:Y:S04]  /*6ea0*/  UIADD3 UR40, UPT, UPT, UR51, 0x1, URZ ;  /* 0x0000000133287890 */ /* 0x000fe8000fffe0ff */
[----:B------:R-:W-:Y:S04]  /*6eb0*/  UISETP.NE.AND UP0, UPT, UR40, 0x4, UPT ;  /* 0x000000042800788c */ /* 0x000fe8000bf05270 */
[----:B------:R-:W-:Y:S01]  /*6ec0*/  USEL UR40, UR40, URZ, UP0 ;  /* 0x000000ff28287287 */ /* 0x000fe20008000000 */
[----:B------:R2:W-:Y:S01]  /*6ed0*/  @P6 SYNCS.ARRIVE.TRANS64.RED.A1T0 RZ, [R0+URZ], RZ ;  /* 0x000000ff00ff69a7 */ /* 0x0005e200081004ff */
[----:B------:R-:W-:Y:S01]  /*6ee0*/  BSSY B1, `(.L_x_100) ;  /* 0x0000024000017945 */ /* 0x000fe20003800000 */
[----:B------:R-:W4:Y:S02]  /*6ef0*/  @P6 SYNCS.PHASECHK.TRANS64.TRYWAIT P0, [R3+URZ+0x50], R20 ;  /* 0x00005014030065a7 */ /* 0x000f2400080011ff */
[----:B----4-:R-:W-:Y:S01]  /*6f00*/  @P6 SEL R81, RZ, 0x1, !P0 ;  /* 0x00000001ff516807 */ /* 0x010fe20004000000 */
[----:B--2---:R-:W-:Y:S06]  /*6f10*/  @!P6 BRA `(.L_x_101) ;  /* 0x000000000080e947 */ /* 0x004fec0003800000 */
[----:B------:R-:W-:Y:S01]  /*6f20*/  ISETP.NE.AND P0, PT, R81, RZ, PT ;  /* 0x000000ff5100720c */ /* 0x000fe20003f05270 */
[----:B------:R-:W-:Y:S01]  /*6f30*/  BSSY B0, `(.L_x_102) ;  /* 0x0000009000007945 */ /* 0x000fe20003800000 */
[----:B------:R-:W-:Y:S11]  /*6f40*/  ISETP.NE.AND P1, PT, R82, RZ, PT ;  /* 0x000000ff5200720c */ /* 0x000ff60003f25270 */
[----:B------:R-:W-:Y:S02]  /*6f50*/  @!UPT UIADD3 URZ, UPT, UPT, URZ, URZ, URZ ;  /* 0x000000fffffff290 */ /* 0x000fe4000fffe0ff */
[C---:B-1----:R-:W-:Y:S02]  /*6f60*/  @P1 IMAD R4, R80.reuse, 0x2000, R71 ;  /* 0x0000200050041824 */ /* 0x042fe400078e0247 */
[----:B------:R-:W-:Y:S01]  /*6f70*/  @P1 IMAD R0, R80, 0x2000, R78 ;  /* 0x0000200050001824 */ /* 0x000fe200078e024e */
[----:B------:R-:W-:Y:S06]  /*6f80*/  @P0 BRA `(.L_x_103) ;  /* 0x00000000000c0947 */ /* 0x000fec0003800000 */
[----:B------:R-:W-:Y:S04]  /*6f90*/  SHF.L.U32 R6, R68, 0x1f, RZ ;  /* 0x0000001f44067819 */ /* 0x000fe800000006ff */
[----:B------:R-:W1:Y:S02]  /*6fa0*/  SYNCS.PHASECHK.TRANS64.TRYWAIT P0, [R3+URZ+0x50], R6 ;  /* 0x00005006030075a7 */ /* 0x000e6400080011ff */
[----:B-1----:R-:W-:Y:S05]  /*6fb0*/  @!P0 BRA `(.L_x_104) ;  /* 0x0000001c00fc8947 */ /* 0x002fea0003800000 */
.L_x_103:
[----:B------:R-:W-:Y:S05]  /*6fc0*/  BSYNC B0 ;  /* 0x0000000000007941 */ /* 0x000fea0003800000 */
.L_x_102:
[----:B------:R-:W-:Y:S11]  /*6fd0*/  ISETP.NE.AND P0, PT, R82, RZ, PT ;  /* 0x000000ff5200720c */ /* 0x000ff60003f05270 */
[----:B------:R-:W-:Y:S02]  /*6fe0*/  @!UPT UIADD3 URZ, UPT, UPT, URZ, URZ, URZ ;  /* 0x000000fffffff290 */ /* 0x000fe4000fffe0ff */
[----:B------:R2:W4:Y:S01]  /*6ff0*/  @P0 LDS R34, [R4] ;  /* 0x0000000004220984 */ /* 0x0005220000000800 */
[C---:B-1----:R-:W-:Y:S01]  /*7000*/  @P0 IMAD R3, R80.reuse, 0x2000, R69 ;  /* 0x0000200050030824 */ /* 0x042fe200078e0245 */
[C---:B------:R-:W-:Y:S01]  /*7010*/  @P0 LEA R5, R80.reuse, R74, 0xd ;  /* 0x0000004a50050211 */ /* 0x040fe200078e68ff */
[----:B------:R-:W-:Y:S01]  /*7020*/  VIADD R80, R80, 0x1 ;  /* 0x0000000150507836 */ /* 0x000fe20000000000 */
        /* <DEDUP_REMOVED lines=14> */
[----:B----4-:R2:W1:Y:S02]  /*7110*/  @P0 LDS R50, [R5+0x600] ;  /* 0x0006000005320984 */ /* 0x0104640000000800 */
.L_x_101:
[----:B------:R-:W-:Y:S05]  /*7120*/  BSYNC B1 ;  /* 0x0000000000017941 */ /* 0x000fea0003800000 */
.L_x_100:
[----:B--2---:R-:W-:Y:S05]  /*7130*/  VIADD R0, R33, 0x20 ;  /* 0x0000002021007836 */ /* 0x004fea0000000000 */
[----:B------:R-:W-:Y:S04]  /*7140*/  SHF.R.U32.HI R0, RZ, 0x15, R0 ;  /* 0x00000015ff007819 */ /* 0x000fe80000011600 */
[----:B------:R-:W-:Y:S11]  /*7150*/  LOP3.LUT P0, RZ, R0, 0x3, R63, 0x48, !PT ;  /* 0x0000000300ff7812 */ /* 0x000ff6000780483f */
[----:B------:R-:W-:Y:S02]  /*7160*/  @!UPT UIADD3 URZ, UPT, UPT, URZ, URZ, URZ ;  /* 0x000000fffffff290 */ /* 0x000fe4000fffe0ff */
[----:B------:R-:W-:Y:S05]  /*7170*/  @!P0 BRA `(.L_x_105) ;  /* 0x0000000000408947 */ /* 0x000fea0003800000 */
[----:B------:R-:W2:Y:S01]  /*7180*/  LDCU.64 UR8, c[0x4][0x70] ;  /* 0x01000e00ff0877ac */ /* 0x000ea20008000a00 */
[----:B-1----:R-:W-:Y:S01]  /*7190*/  MOV R15, 0x0 ;  /* 0x00000000000f7802 */ /* 0x002fe20000000f00 */
[----:B------:R-:W-:Y:S02]  /*71a0*/  HFMA2 R12, -RZ, RZ, 0, 5.9604644775390625e-08 ;  /* 0x00000001ff0c7431 */ /* 0x000fe400000001ff */
[----:B------:R-:W-:Y:S02]  /*71b0*/  IMAD.MOV.U32 R8, RZ, RZ, 0x192 ;  /* 0x00000192ff087424 */ /* 0x000fe400078e00ff */
[----:B------:R-:W-:Y:S01]  /*71c0*/  IMAD.MOV.U32 R13, RZ, RZ, RZ ;  /* 0x000000ffff0d7224 */ /* 0x000fe200078e00ff */
[----:B------:R-:W1:Y:S01]  /*71d0*/  LDCU.64 UR6, c[0x4][0x78] ;  /* 0x01000f00ff0677ac */ /* 0x000e620008000a00 */
[----:B------:R-:W4:Y:S01]  /*71e0*/  LDC.64 R14, c[0x4][R15] ;  /* 0x010000000f0e7b82 */ /* 0x000f220000000a00 */
[----:B------:R-:W5:Y:S01]  /*71f0*/  LDCU.64 UR4, c[0x4][0x10] ;  /* 0x01000200ff0477ac */ /* 0x000f620008000a00 */
[----:B--2---:R-:W-:Y:S01]  /*7200*/  MOV R5, UR9 ;  /* 0x0000000900057c02 */ /* 0x004fe20008000f00 */
[----:B------:R-:W-:Y:S01]  /*7210*/  IMAD.U32 R4, RZ, RZ, UR8 ;  /* 0x00000008ff047e24 */ /* 0x000fe2000f8e00ff */
[----:B-1----:R-:W-:Y:S01]  /*7220*/  MOV R7, UR7 ;  /* 0x0000000700077c02 */ /* 0x002fe20008000f00 */
[----:B------:R-:W-:Y:S01]  /*7230*/  IMAD.U32 R6, RZ, RZ, UR6 ;  /* 0x00000006ff067e24 */ /* 0x000fe2000f8e00ff */
[----:B-----5:R-:W-:Y:S01]  /*7240*/  MOV R11, UR5 ;  /* 0x00000005000b7c02 */ /* 0x020fe20008000f00 */
[----:B------:R-:W-:Y:S02]  /*7250*/  IMAD.U32 R10, RZ, RZ, UR4 ;  /* 0x00000004ff0a7e24 */ /* 0x000fe4000f8e00ff */
[----:B------:R-:W-:Y:S07]  /*7260*/  LEPC R20, `(.L_x_105) ;  /* 0x000000001014794e */ /* 0x000fee0000000000 */
[----:B---34-:R-:W-:Y:S05]  /*7270*/  CALL.ABS.NOINC R14 ;  /* 0x000000000e007343 */ /* 0x018fea0003c00000 */
.L_x_105:
[----:B------:R-:W-:Y:S05]  /*7280*/  WARPSYNC.ALL ;  /* 0x0000000000007948 */ /* 0x000fea0003800000 */
[----:B------:R-:W-:Y:S01]  /*7290*/  R2UR UR4, R33 ;  /* 0x00000000210472ca */ /* 0x000fe200000e0000 */
[----:B------:R-:W-:Y:S01]  /*72a0*/  BSSY.RECONVERGENT B0, `(.L_x_106) ;  /* 0x000005b000007945 */ /* 0x000fe20003800200 */
[----:B------:R-:W-:Y:S02]  /*72b0*/  ISETP.NE.AND P6, PT, R77, RZ, PT ;  /* 0x000000ff4d00720c */ /* 0x000fe40003fc5270 */
[----:B------:R-:W-:Y:S02]  /*72c0*/  ISETP.NE.AND P0, PT, R72, RZ, PT ;  /* 0x000000ff4800720c */ /* 0x000fe40003f05270 */
[----:B------:R-:W-:Y:S02]  /*72d0*/  MOV R3, UR40 ;  /* 0x0000002800037c02 */ /* 0x000fe40008000f00 */
[----:B------:R-:W-:Y:S02]  /*72e0*/  MOV R0, UR37 ;  /* 0x0000002500007c02 */ /* 0x000fe40008000f00 */
[----:B------:R-:W-:Y:S03]  /*72f0*/  LEA R20, R80, UR48, 0x3 ;  /* 0x0000003050147c11 */ /* 0x000fe6000f8e18ff */
[----:B-1----:R-:W1:Y:S02]  /*7300*/  LDTM.x16 R4, tmem[UR4+0x20] ;  /* 0x00002004000479ee */ /* 0x002e640008240000 */
[----:B------:R-:W-:Y:S04]  /*7310*/  @P6 LEA R3, R3, UR48, 0x3 ;  /* 0x0000003003036c11 */ /* 0x000fe8000f8e18ff */
[----:B------:R-:W-:Y:S04]  /*7320*/  @P6 IADD3 R3, PT, PT, R3, 0x70, RZ ;  /* 0x0000007003036810 */ /* 0x000fe80007ffe0ff */
[----:B------:R-:W-:Y:S02]  /*7330*/  @P6 PRMT R0, R0, 0x654, R3 ;  /* 0x0000065400006816 */ /* 0x000fe40000000003 */
[----:B------:R-:W-:Y:S01]  /*7340*/  @P6 SHF.L.U32 R3, R68, 0x1f, RZ ;  /* 0x0000001f44036819 */ /* 0x000fe200000006ff */
        /* <DEDUP_REMOVED lines=80> */
.L_x_107:
[----:B------:R-:W-:Y:S05]  /*7850*/  BSYNC.RECONVERGENT B0 ;  /* 0x0000000000007941 */ /* 0x000fea0003800200 */
.L_x_106:
        /* <DEDUP_REMOVED lines=19> */
.L_x_111:
[----:B------:R-:W-:Y:S05]  /*7990*/  BSYNC B0 ;  /* 0x0000000000007941 */ /* 0x000fea0003800000 */
.L_x_110:
[----:B------:R-:W-:Y:S11]  /*79a0*/  ISETP.NE.AND P0, PT, R82, RZ, PT ;  /* 0x000000ff5200720c */ /* 0x000ff60003f05270 */
[----:B------:R-:W-:Y:S02]  /*79b0*/  @!UPT UIADD3 URZ, UPT, UPT, URZ, URZ, URZ ;  /* 0x000000fffffff290 */ /* 0x000fe4000fffe0ff */
[----:B------:R2:W4:Y:S01]  /*79c0*/  @P0 LDS R34, [R4] ;  /* 0x0000000004220984 */ /* 0x0005220000000800 */
[C---:B-1----:R-:W-:Y:S01]  /*79d0*/  @P0 IMAD R3, R80.reuse, 0x2000, R69 ;  /* 0x0000200050030824 */ /* 0x042fe200078e0245 */
[----:B------:R-:W-:Y:S02]  /*79e0*/  @P0 LEA R80, R80, R74, 0xd ;  /* 0x0000004a50500211 */ /* 0x000fe400078e68ff */
        /* <DEDUP_REMOVED lines=15> */
.L_x_109:
[----:B------:R-:W-:Y:S05]  /*7ae0*/  BSYNC B1 ;  /* 0x0000000000017941 */ /* 0x000fea0003800000 */
.L_x_108:
        /* <DEDUP_REMOVED lines=21> */
.L_x_113:
[----:B------:R-:W-:Y:S01]  /*7c40*/  ISETP.NE.AND P0, PT, R72, RZ, PT ;  /* 0x000000ff4800720c */ /* 0x000fe20003f05270 */
[----:B------:R-:W-:Y:S05]  /*7c50*/  WARPSYNC.ALL ;  /* 0x0000000000007948 */ /* 0x000fea0003800000 */
[----:B------:R-:W-:Y:S01]  /*7c60*/  R2UR UR4, R33 ;  /* 0x00000000210472ca */ /* 0x000fe200000e0000 */
[----:B------:R-:W-:Y:S01]  /*7c70*/  BSSY.RECONVERGENT B0, `(.L_x_114) ;  /* 0x0000057000007945 */ /* 0x000fe20003800200 */
[----:B------:R-:W-:Y:S11]  /*7c80*/  R2UR UR5, R79 ;  /* 0x000000004f0572ca */ /* 0x000ff600000e0000 */
[----:B-1----:R-:W1:Y:S01]  /*7c90*/  LDTM.x16 R4, tmem[UR4+0x30] ;  /* 0x00003004000479ee */ /* 0x002e620008240000 */
[----:B------:R-:W-:Y:S01]  /*7ca0*/  NOP ;  /* 0x0000000000007918 */ /* 0x000fe20000000000 */
[----:B------:R-:W-:Y:S04]  /*7cb0*/  UIADD3 UR5, UPT, UPT, UR5, 0xd0, URZ ;  /* 0x000000d005057890 */ /* 0x000fe8000fffe0ff */
[----:B------:R-:W-:Y:S09]  /*7cc0*/  UPRMT UR5, UR37, 0x654, UR5 ;  /* 0x0000065425057896 */ /* 0x000ff20008000005 */
[----:B-1----:R-:W-:Y:S01]  /*7cd0*/  SYNCS.ARRIVE.TRANS64.RED.A1T0 RZ, [UR5], RZ ;  /* 0x000000ffffff79a7 */ /* 0x002fe20008100405 */
[C---:B------:R-:W-:Y:S01]  /*7ce0*/  FMUL R4, R32.reuse, R4 ;  /* 0x0000000420047220 */ /* 0x040fe20000400000 */
        /* <DEDUP_REMOVED lines=79> */
.L_x_115:
[----:B------:R-:W-:Y:S05]  /*81e0*/  BSYNC.RECONVERGENT B0 ;  /* 0x0000000000007941 */ /* 0x000fea0003800200 */
.L_x_114:
[----:B------:R-:W-:Y:S01]  /*81f0*/  BAR.SYNC.DEFER_BLOCKING 0x1, 0x80 ;  /* 0x0042000000007b1d */ /* 0x000fe20000010000 */
[----:B------:R-:W-:Y:S01]  /*8200*/  UISETP.NE.AND UP0, UPT, UR49, -0x4, UPT ;  /* 0xfffffffc3100788c */ /* 0x000fe2000bf05270 */
[----:B------:R-:W-:Y:S08]  /*8210*/  IADD3 R0, PT, PT, R30, 0x1, RZ ;  /* 0x000000011e007810 */ /* 0x000ff00007ffe0ff */
[----:B------:R-:W-:Y:S05]  /*8220*/  BRA.U !UP0, `(.L_x_116) ;  /* 0x0000000108287547 */ /* 0x000fea000b800000 */
[----:B------:R-:W-:Y:S01]  /*8230*/  ISETP.NE.AND P0, PT, R77, RZ, PT ;  /* 0x000000ff4d00720c */ /* 0x000fe20003f05270 */
[----:B-1----:R-:W-:Y:S01]  /*8240*/  IMAD.U32 R4, RZ, RZ, UR51 ;  /* 0x00000033ff047e24 */ /* 0x002fe2000f8e00ff */
[----:B------:R-:W-:Y:S01]  /*8250*/  UIADD3 UR51, UPT, UPT, UR51, 0x1, URZ ;  /* 0x0000000133337890 */ /* 0x000fe2000fffe0ff */
[----:B------:R-:W-:Y:S03]  /*8260*/  IMAD.U32 R3, RZ, RZ, UR37 ;  /* 0x00000025ff037e24 */ /* 0x000fe6000f8e00ff */
[----:B------:R-:W-:Y:S04]  /*8270*/  UISETP.NE.AND UP0, UPT, UR51, 0x4, UPT ;  /* 0x000000043300788c */ /* 0x000fe8000bf05270 */
[----:B------:R-:W-:Y:S03]  /*8280*/  USEL UR51, UR51, URZ, UP0 ;  /* 0x000000ff33337287 */ /* 0x000fe60008000000 */
[----:B------:R-:W-:Y:S05]  /*8290*/  @P0 LEA R4, R4, UR48, 0x3 ;  /* 0x0000003004040c11 */ /* 0x000fea000f8e18ff */
[----:B------:R-:W-:Y:S05]  /*82a0*/  @P0 VIADD R4, R4, 0x70 ;  /* 0x0000007004040836 */ /* 0x000fea0000000000 */
[----:B------:R-:W-:Y:S04]  /*82b0*/  @P0 PRMT R3, R3, 0x654, R4 ;  /* 0x0000065403030816 */ /* 0x000fe80000000004 */
[----:B------:R2:W-:Y:S03]  /*82c0*/  @P0 SYNCS.ARRIVE.TRANS64.RED.A1T0 RZ, [R3+URZ], RZ ;  /* 0x000000ff03ff09a7 */ /* 0x0005e600081004ff */
.L_x_116:
[----:B------:R-:W-:Y:S01]  /*82d0*/  ISETP.NE.AND P2, PT, R73, RZ, PT ;  /* 0x000000ff4900720c */ /* 0x000fe20003f45270 */
[----:B--2---:R-:W-:Y:S01]  /*82e0*/  IMAD.IADD R3, R29, 0x1, R58 ;  /* 0x000000011d037824 */ /* 0x004fe200078e023a */
[----:B------:R-:W-:Y:S01]  /*82f0*/  ISETP.NE.AND P0, PT, R76, 0x2, PT ;  /* 0x000000024c00780c */ /* 0x000fe20003f05270 */
[----:B------:R-:W-:Y:S01]  /*8300*/  UIADD3 UR49, UPT, UPT, UR49, 0x4, URZ ;  /* 0x0000000431317890 */ /* 0x000fe2000fffe0ff */
[----:B------:R-:W-:Y:S01]  /*8310*/  ISETP.NE.AND P1, PT, R0, 0x2, PT ;  /* 0x000000020000780c */ /* 0x000fe20003f25270 */
[----:B------:R-:W-:Y:S01]  /*8320*/  IMAD.IADD R33, R27, 0x1, R51 ;  /* 0x000000011b217824 */ /* 0x000fe200078e0233 */
[----:B------:R-:W-:Y:S02]  /*8330*/  R2UR UR11, R3 ;  /* 0x00000000030b72ca */ /* 0x000fe400000e0000 */
[----:B------:R-:W-:Y:S02]  /*8340*/  SEL R3, RZ, 0x1, P0 ;  /* 0x00000001ff037807 */ /* 0x000fe40000000000 */
[----:B-1----:R-:W-:Y:S02]  /*8350*/  SEL R4, RZ, 0x1, P1 ;  /* 0x00000001ff047807 */ /* 0x002fe40000800000 */
[----:B------:R-:W-:Y:S02]  /*8360*/  LOP3.LUT R66, R66, R3, RZ, 0x3c, !PT ;  /* 0x0000000342427212 */ /* 0x000fe400078e3cff */
[----:B------:R-:W-:Y:S02]  /*8370*/  @P2 R2UR UR36, R65 ;  /* 0x00000000412422ca */ /* 0x000fe400000e0000 */
[----:B------:R-:W-:Y:S02]  /*8380*/  LOP3.LUT R67, R67, R4, RZ, 0x3c, !PT ;  /* 0x0000000443437212 */ /* 0x000fe400078e3cff */
[----:B------:R-:W-:Y:S02]  /*8390*/  SEL R76, R76, RZ, P0 ;  /* 0x000000ff4c4c7207 */ /* 0x000fe40000000000 */
[----:B------:R-:W-:Y:S01]  /*83a0*/  SEL R30, R0, RZ, P1 ;  /* 0x000000ff001e7207 */ /* 0x000fe20000800000 */
[----:B------:R-:W-:Y:S08]  /*83b0*/  @P2 BRA `(.L_x_117) ;  /* 0xffffffc800d42947 */ /* 0x000ff0000383ffff */
[----:B------:R-:W-:-:S09]  /*83c0*/  UISETP.NE.AND UP0, UPT, UR50, URZ, UPT ;  /* 0x000000ff3200728c */ /* 0x000fd2000bf05270 */
[----:B------:R-:W-:Y:S05]  /*83d0*/  BRA.U !UP0, `(.L_x_118) ;  /* 0x0000000108487547 */ /* 0x000fea000b800000 */
[----:B------:R-:W1:Y:S02]  /*83e0*/  LDCU.64 UR4, c[0x0][0xa90] ;  /* 0x00015200ff0477ac */ /* 0x000e640008000a00 */
[----:B-1----:R-:W-:-:S04]  /*83f0*/  UISETP.NE.U32.AND UP0, UPT, UR4, URZ, UPT ;  /* 0x000000ff0400728c */ /* 0x002fc8000bf05070 */
[----:B------:R-:W-:-:S09]  /*8400*/  UISETP.NE.AND.EX UP0, UPT, UR5, URZ, UPT, UP0 ;  /* 0x000000ff0500728c */ /* 0x000fd2000bf05300 */
[----:B------:R-:W-:Y:S05]  /*8410*/  BRA.U UP0, `(.L_x_119) ;  /* 0x00000001000c7547 */ /* 0x000fea000b800000 */
[----:B------:R-:W-:-:S13]  /*8420*/  FSETP.NEU.AND P0, PT, R35, RZ, PT ;  /* 0x000000ff2300720b */ /* 0x000fda0003f0d000 */
[----:B------:R-:W-:Y:S05]  /*8430*/  @!P0 EXIT ;  /* 0x000000000000894d */ /* 0x000fea0003800000 */
[----:B------:R-:W-:Y:S05]  /*8440*/  BRA `(.L_x_118) ;  /* 0x00000000002c7947 */ /* 0x000fea0003800000 */
.L_x_119:
[----:B------:R-:W-:Y:S01]  /*8450*/  ISETP.NE.AND P0, PT, R75, RZ, PT ;  /* 0x000000ff4b00720c */ /* 0x000fe20003f05270 */
[----:B------:R-:W-:-:S12]  /*8460*/  BSSY.RECONVERGENT B0, `(.L_x_118) ;  /* 0x0000009000007945 */ /* 0x000fd80003800200 */
[----:B------:R-:W-:Y:S05]  /*8470*/  @P0 BRA `(.L_x_120) ;  /* 0x0000000000140947 */ /* 0x000fea0003800000 */
[----:B------:R-:W1:Y:S02]  /*8480*/  LDCU.64 UR4, c[0x0][0xa88] ;  /* 0x00015100ff0477ac */ /* 0x000e640008000a00 */
[----:B-1----:R-:W-:-:S04]  /*8490*/  ISETP.NE.U32.AND P0, PT, RZ, UR4, PT ;  /* 0x00000004ff007c0c */ /* 0x002fc8000bf05070 */
[----:B------:R-:W-:-:S13]  /*84a0*/  ISETP.NE.AND.EX P0, PT, RZ, UR5, PT, P0 ;  /* 0x00000005ff007c0c */ /* 0x000fda000bf05300 */
[----:B------:R-:W-:Y:S05]  /*84b0*/  @!P0 EXIT ;  /* 0x000000000000894d */ /* 0x000fea0003800000 */
[----:B------:R-:W-:Y:S05]  /*84c0*/  BRA `(.L_x_121) ;  /* 0x0000000000087947 */ /* 0x000fea0003800000 */
.L_x_120:
[----:B------:R-:W-:-:S13]  /*84d0*/  FSETP.NEU.AND P0, PT, R35, RZ, PT ;  /* 0x000000ff2300720b */ /* 0x000fda0003f0d000 */
[----:B------:R-:W-:Y:S05]  /*84e0*/  @!P0 EXIT ;  /* 0x000000000000894d */ /* 0x000fea0003800000 */
.L_x_121:
[----:B------:R-:W-:Y:S05]  /*84f0*/  BSYNC.RECONVERGENT B0 ;  /* 0x0000000000007941 */ /* 0x000fea0003800200 */
.L_x_118:
[----:B------:R-:W-:Y:S01]  /*8500*/  ULEA UR4, UR51, UR48, 0x3 ;  /* 0x0000003033047291 */ /* 0x000fe2000f8e18ff */
[----:B------:R-:W-:-:S04]  /*8510*/  DEPBAR.LE SB0, 0x0 ;  /* 0x000080000000791a */ /* 0x000fc80000000000 */
[----:B------:R-:W-:-:S04]  /*8520*/  UIADD3 UR4, UPT, UPT, UR4, 0x70, URZ ;  /* 0x0000007004047890 */ /* 0x000fc8000fffe0ff */
[----:B------:R-:W-:-:S09]  /*8530*/  UPRMT UR4, UR37, 0x654, UR4 ;  /* 0x0000065425047896 */ /* 0x000fd20008000004 */
[----:B------:R-:W-:Y:S01]  /*8540*/  SYNCS.ARRIVE.TRANS64.RED.A1T0 RZ, [UR4], RZ ;  /* 0x000000ffffff79a7 */ /* 0x000fe20008100404 */
[----:B------:R-:W-:Y:S05]  /*8550*/  EXIT ;  /* 0x000000000000794d */ /* 0x000fea0003800000 */
.L_x_19:
[----:B----4-:R4:W1:Y:S02]  /*8560*/  SYNCS.PHASECHK.TRANS64.TRYWAIT P0, [R4+URZ+0xf0], R5 ;  /* 0x0000f005040075a7 */ /* 0x01086400080011ff */
[----:B-1----:R-:W-:Y:S05]  /*8570*/  @!P0 NANOSLEEP.SYNCS 0x989680 ;  /* 0x009896800000895d */ /* 0x002fea0003900000 */
[----:B------:R-:W1:Y:S02]  /*8580*/  @!P0 SYNCS.PHASECHK.TRANS64 P0, [R4+URZ+0xf0], R5 ;  /* 0x0000f005040085a7 */ /* 0x000e6400080010ff */
[----:B-1----:R-:W-:Y:S05]  /*8590*/  @!P0 BRA `(.L_x_19) ;  /* 0xfffffffc00f08947 */ /* 0x002fea000383ffff */
[----:B------:R-:W-:Y:S05]  /*85a0*/  BRA `(.L_x_122) ;  /* 0xffffff9000047947 */ /* 0x000fea000383ffff */
.L_x_22:
[----:B------:R-:W-:-:S07]  /*85b0*/  MOV R4, UR33 ;  /* 0x0000002100047c02 */ /* 0x000fce0008000f00 */
.L_x_123:
[----:B-1----:R1:W2:Y:S02]  /*85c0*/  SYNCS.PHASECHK.TRANS64.TRYWAIT P0, [R4+URZ+0x28], R7 ;  /* 0x00002807040075a7 */ /* 0x0022a400080011ff */
[----:B--2---:R-:W-:Y:S05]  /*85d0*/  @!P0 NANOSLEEP.SYNCS 0x989680 ;  /* 0x009896800000895d */ /* 0x004fea0003900000 */
[----:B------:R-:W2:Y:S02]  /*85e0*/  @!P0 SYNCS.PHASECHK.TRANS64 P0, [R4+URZ+0x28], R7 ;  /* 0x00002807040085a7 */ /* 0x000ea400080010ff */
[----:B--2---:R-:W-:Y:S05]  /*85f0*/  @!P0 BRA `(.L_x_123) ;  /* 0xfffffffc00f08947 */ /* 0x004fea000383ffff */
[----:B------:R-:W-:Y:S05]  /*8600*/  BRA `(.L_x_21) ;  /* 0xffffff9000647947 */ /* 0x000fea000383ffff */
.L_x_24:
[----:B-1----:R1:W2:Y:S02]  /*8610*/  SYNCS.PHASECHK.TRANS64.TRYWAIT P0, [R8+URZ+0xa0], R5 ;  /* 0x0000a005080075a7 */ /* 0x0022a400080011ff */
[----:B--2---:R-:W-:Y:S05]  /*8620*/  @!P0 NANOSLEEP.SYNCS 0x989680 ;  /* 0x009896800000895d */ /* 0x004fea0003900000 */
[----:B------:R-:W2:Y:S02]  /*8630*/  @!P0 SYNCS.PHASECHK.TRANS64 P0, [R8+URZ+0xa0], R5 ;  /* 0x0000a005080085a7 */ /* 0x000ea400080010ff */
[----:B--2---:R-:W-:Y:S05]  /*8640*/  @!P0 BRA `(.L_x_24) ;  /* 0xfffffffc00f08947 */ /* 0x004fea000383ffff */
[----:B------:R-:W-:Y:S05]  /*8650*/  BRA `(.L_x_124) ;  /* 0xffffff9000f87947 */ /* 0x000fea000383ffff */
.L_x_28:
[----:B------:R-:W-:-:S07]  /*8660*/  MOV R0, UR4 ;  /* 0x0000000400007c02 */ /* 0x000fce0008000f00 */
.L_x_125:
[----:B-1----:R1:W2:Y:S02]  /*8670*/  SYNCS.PHASECHK.TRANS64.TRYWAIT P0, [R0+URZ], R3 ;  /* 0x00000003000075a7 */ /* 0x0022a400080011ff */
[----:B--2---:R-:W-:Y:S05]  /*8680*/  @!P0 NANOSLEEP.SYNCS 0x989680 ;  /* 0x009896800000895d */ /* 0x004fea0003900000 */
[----:B------:R-:W2:Y:S02]  /*8690*/  @!P0 SYNCS.PHASECHK.TRANS64 P0, [R0+URZ], R3 ;  /* 0x00000003000085a7 */ /* 0x000ea400080010ff */
[----:B--2---:R-:W-:Y:S05]  /*86a0*/  @!P0 BRA `(.L_x_125) ;  /* 0xfffffffc00f08947 */ /* 0x004fea000383ffff */
[----:B------:R-:W-:Y:S05]  /*86b0*/  BRA `(.L_x_126) ;  /* 0xffffff98006c7947 */ /* 0x000fea000383ffff */
.L_x_29:
[----:B------:R-:W-:-:S07]  /*86c0*/  MOV R0, UR4 ;  /* 0x0000000400007c02 */ /* 0x000fce0008000f00 */
.L_x_127:
[----:B-1----:R1:W2:Y:S02]  /*86d0*/  SYNCS.PHASECHK.TRANS64.TRYWAIT P0, [R0+URZ], R3 ;  /* 0x00000003000075a7 */ /* 0x0022a400080011ff */
[----:B--2---:R-:W-:Y:S05]  /*86e0*/  @!P0 NANOSLEEP.SYNCS 0x989680 ;  /* 0x009896800000895d */ /* 0x004fea0003900000 */
[----:B------:R-:W2:Y:S02]  /*86f0*/  @!P0 SYNCS.PHASECHK.TRANS64 P0, [R0+URZ], R3 ;  /* 0x00000003000085a7 */ /* 0x000ea400080010ff */
[----:B--2---:R-:W-:Y:S05]  /*8700*/  @!P0 BRA `(.L_x_127) ;  /* 0xfffffffc00f08947 */ /* 0x004fea000383ffff */
[----:B------:R-:W-:Y:S05]  /*8710*/  BRA `(.L_x_128) ;  /* 0xffffff9800787947 */ /* 0x000fea000383ffff */
.L_x_30:
[----:B------:R-:W-:-:S07]  /*8720*/  MOV R0, UR4 ;  /* 0x0000000400007c02 */ /* 0x000fce0008000f00 */
.L_x_129:
[----:B-1----:R1:W2:Y:S02]  /*8730*/  SYNCS.PHASECHK.TRANS64.TRYWAIT P0, [R0+URZ], R3 ;  /* 0x00000003000075a7 */ /* 0x0022a400080011ff */
[----:B--2---:R-:W-:Y:S05]  /*8740*/  @!P0 NANOSLEEP.SYNCS 0x989680 ;  /* 0x009896800000895d */ /* 0x004fea0003900000 */
[----:B------:R-:W2:Y:S02]  /*8750*/  @!P0 SYNCS.PHASECHK.TRANS64 P0, [R0+URZ], R3 ;  /* 0x00000003000085a7 */ /* 0x000ea400080010ff */
[----:B--2---:R-:W-:Y:S05]  /*8760*/  @!P0 BRA `(.L_x_129) ;  /* 0xfffffffc00f08947 */ /* 0x004fea000383ffff */
[----:B------:R-:W-:Y:S05]  /*8770*/  BRA `(.L_x_130) ;  /* 0xffffff9800847947 */ /* 0x000fea000383ffff */
.L_x_31:
[----:B------:R-:W-:-:S07]  /*8780*/  MOV R0, UR4 ;  /* 0x0000000400007c02 */ /* 0x000fce0008000f00 */
.L_x_131:
[----:B-1----:R1:W2:Y:S02]  /*8790*/  SYNCS.PHASECHK.TRANS64.TRYWAIT P0, [R0+URZ], R3 ;  /* 0x00000003000075a7 */ /* 0x0022a400080011ff */
[----:B--2---:R-:W-:Y:S05]  /*87a0*/  @!P0 NANOSLEEP.SYNCS 0x989680 ;  /* 0x009896800000895d */ /* 0x004fea0003900000 */
[----:B------:R-:W2:Y:S02]  /*87b0*/  @!P0 SYNCS.PHASECHK.TRANS64 P0, [R0+URZ], R3 ;  /* 0x00000003000085a7 */ /* 0x000ea400080010ff */
[----:B--2---:R-:W-:Y:S05]  /*87c0*/  @!P0 BRA `(.L_x_131) ;  /* 0xfffffffc00f08947 */ /* 0x004fea000383ffff */
[----:B------:R-:W-:Y:S05]  /*87d0*/  BRA `(.L_x_132) ;  /* 0xffffff9800907947 */ /* 0x000fea000383ffff */
.L_x_34:
[----:B-1----:R1:W2:Y:S02]  /*87e0*/  SYNCS.PHASECHK.TRANS64.TRYWAIT P0, [R0+URZ+0xe0], R9 ;  /* 0x0000e009000075a7 */ /* 0x0022a400080011ff */
[----:B--2---:R-:W-:Y:S05]  /*87f0*/  @!P0 NANOSLEEP.SYNCS 0x989680 ;  /* 0x009896800000895d */ /* 0x004fea0003900000 */
[----:B------:R-:W2:Y:S02]  /*8800*/  @!P0 SYNCS.PHASECHK.TRANS64 P0, [R0+URZ+0xe0], R9 ;  /* 0x0000e009000085a7 */ /* 0x000ea400080010ff */
[----:B--2---:R-:W-:Y:S05]  /*8810*/  @!P0 BRA `(.L_x_34) ;  /* 0xfffffffc00f08947 */ /* 0x004fea000383ffff */
[----:B------:R-:W-:Y:S05]  /*8820*/  BRA `(.L_x_133) ;  /* 0xffffff9800f07947 */ /* 0x000fea000383ffff */
.L_x_35:
[----:B------:R-:W-:-:S07]  /*8830*/  MOV R0, UR5 ;  /* 0x0000000500007c02 */ /* 0x000fce0008000f00 */
.L_x_134:
[----:B-1----:R1:W2:Y:S02]  /*8840*/  SYNCS.PHASECHK.TRANS64.TRYWAIT P0, [R0+URZ+0xb0], R11 ;  /* 0x0000b00b000075a7 */ /* 0x0022a400080011ff */
[----:B--2---:R-:W-:Y:S05]  /*8850*/  @!P0 NANOSLEEP.SYNCS 0x989680 ;  /* 0x009896800000895d */ /* 0x004fea0003900000 */
[----:B------:R-:W2:Y:S02]  /*8860*/  @!P0 SYNCS.PHASECHK.TRANS64 P0, [R0+URZ+0xb0], R11 ;  /* 0x0000b00b000085a7 */ /* 0x000ea400080010ff */
[----:B--2---:R-:W-:Y:S05]  /*8870*/  @!P0 BRA `(.L_x_134) ;  /* 0xfffffffc00f08947 */ /* 0x004fea000383ffff */
[----:B------:R-:W-:Y:S05]  /*8880*/  BRA `(.L_x_135) ;  /* 0xffffff9c00007947 */ /* 0x000fea000383ffff */
.L_x_36:
[----:B-1----:R1:W2:Y:S02]  /*8890*/  SYNCS.PHASECHK.TRANS64.TRYWAIT P1, [R0+URZ+0xa0], R9 ;  /* 0x0000a009000075a7 */ /* 0x0022a400080211ff */
[----:B--2---:R-:W-:Y:S05]  /*88a0*/  @!P1 NANOSLEEP.SYNCS 0x989680 ;  /* 0x009896800000995d */ /* 0x004fea0003900000 */
[----:B------:R-:W2:Y:S02]  /*88b0*/  @!P1 SYNCS.PHASECHK.TRANS64 P1, [R0+URZ+0xa0], R9 ;  /* 0x0000a009000095a7 */ /* 0x000ea400080210ff */
[----:B--2---:R-:W-:Y:S05]  /*88c0*/  @!P1 BRA `(.L_x_36) ;  /* 0xfffffffc00f09947 */ /* 0x004fea000383ffff */
[----:B------:R-:W-:Y:S05]  /*88d0*/  BRA `(.L_x_136) ;  /* 0xffffff9c00307947 */ /* 0x000fea000383ffff */
.L_x_39:
[----:B------:R-:W-:-:S07]  /*88e0*/  MOV R0, UR5 ;  /* 0x0000000500007c02 */ /* 0x000fce0008000f00 */
.L_x_137:
[----:B-1----:R1:W2:Y:S02]  /*88f0*/  SYNCS.PHASECHK.TRANS64.TRYWAIT P0, [R0+URZ+0xb0], R3 ;  /* 0x0000b003000075a7 */ /* 0x0022a400080011ff */
[----:B--2---:R-:W-:Y:S05]  /*8900*/  @!P0 NANOSLEEP.SYNCS 0x989680 ;  /* 0x009896800000895d */ /* 0x004fea0003900000 */
[----:B------:R-:W2:Y:S02]  /*8910*/  @!P0 SYNCS.PHASECHK.TRANS64 P0, [R0+URZ+0xb0], R3 ;  /* 0x0000b003000085a7 */ /* 0x000ea400080010ff */
[----:B--2---:R-:W-:Y:S05]  /*8920*/  @!P0 BRA `(.L_x_137) ;  /* 0xfffffffc00f08947 */ /* 0x004fea000383ffff */
[----:B------:R-:W-:Y:S05]  /*8930*/  BRA `(.L_x_38) ;  /* 0xffffff9c00847947 */ /* 0x000fea000383ffff */
.L_x_46:
[----:B-1----:R1:W2:Y:S02]  /*8940*/  SYNCS.PHASECHK.TRANS64.TRYWAIT P1, [R0+URZ+0xa0], R5 ;  /* 0x0000a005000075a7 */ /* 0x0022a400080211ff */
[----:B--2---:R-:W-:Y:S05]  /*8950*/  @!P1 NANOSLEEP.SYNCS 0x989680 ;  /* 0x009896800000995d */ /* 0x004fea0003900000 */
[----:B------:R-:W2:Y:S02]  /*8960*/  @!P1 SYNCS.PHASECHK.TRANS64 P1, [R0+URZ+0xa0], R5 ;  /* 0x0000a005000095a7 */ /* 0x000ea400080210ff */
[----:B--2---:R-:W-:Y:S05]  /*8970*/  @!P1 BRA `(.L_x_46) ;  /* 0xfffffffc00f09947 */ /* 0x004fea000383ffff */
[----:B------:R-:W-:Y:S05]  /*8980*/  BRA `(.L_x_138) ;  /* 0xffffffa400287947 */ /* 0x000fea000383ffff */
.L_x_47:
[----:B------:R-:W-:-:S07]  /*8990*/  MOV R3, UR6 ;  /* 0x0000000600037c02 */ /* 0x000fce0008000f00 */
.L_x_139:
[----:B-1----:R1:W2:Y:S02]  /*89a0*/  SYNCS.PHASECHK.TRANS64.TRYWAIT P0, [R3+URZ+0xd0], R0 ;  /* 0x0000d000030075a7 */ /* 0x0022a400080011ff */
[----:B--2---:R-:W-:Y:S05]  /*89b0*/  @!P0 NANOSLEEP.SYNCS 0x989680 ;  /* 0x009896800000895d */ /* 0x004fea0003900000 */
[----:B------:R-:W2:Y:S02]  /*89c0*/  @!P0 SYNCS.PHASECHK.TRANS64 P0, [R3+URZ+0xd0], R0 ;  /* 0x0000d000030085a7 */ /* 0x000ea400080010ff */
[----:B--2---:R-:W-:Y:S05]  /*89d0*/  @!P0 BRA `(.L_x_139) ;  /* 0xfffffffc00f08947 */ /* 0x004fea000383ffff */
[----:B------:R-:W-:Y:S05]  /*89e0*/  BRA `(.L_x_140) ;  /* 0xffffffa400607947 */ /* 0x000fea000383ffff */
.L_x_50:
[----:B------:R-:W-:Y:S07]  /*89f0*/  MOV R0, UR5 ;  /* 0x0000000500007c02 */ /* 0x000fee0008000f00 */
.L_x_141:
[----:B-1----:R1:W2:Y:S02]  /*8a00*/  SYNCS.PHASECHK.TRANS64.TRYWAIT P0, [R0+URZ], R3 ;  /* 0x00000003000075a7 */ /* 0x0022a400080011ff */
[----:B--2---:R-:W-:Y:S05]  /*8a10*/  @!P0 NANOSLEEP.SYNCS 0x989680 ;  /* 0x009896800000895d */ /* 0x004fea0003900000 */
[----:B------:R-:W2:Y:S02]  /*8a20*/  @!P0 SYNCS.PHASECHK.TRANS64 P0, [R0+URZ], R3 ;  /* 0x00000003000085a7 */ /* 0x000ea400080010ff */
[----:B--2---:R-:W-:Y:S05]  /*8a30*/  @!P0 BRA `(.L_x_141) ;  /* 0xfffffffc00f08947 */ /* 0x004fea000383ffff */
[----:B------:R-:W-:Y:S05]  /*8a40*/  BRA `(.L_x_49) ;  /* 0xffffffa4007c7947 */ /* 0x000fea000383ffff */
.L_x_53:
[----:B------:R-:W-:-:S07]  /*8a50*/  MOV R0, UR6 ;  /* 0x0000000600007c02 */ /* 0x000fce0008000f00 */
.L_x_142:
[----:B-1----:R1:W2:Y:S02]  /*8a60*/  SYNCS.PHASECHK.TRANS64.TRYWAIT P0, [R0+URZ], R3 ;  /* 0x00000003000075a7 */ /* 0x0022a400080011ff */
[----:B--2---:R-:W-:Y:S05]  /*8a70*/  @!P0 NANOSLEEP.SYNCS 0x989680 ;  /* 0x009896800000895d */ /* 0x004fea0003900000 */
[----:B------:R-:W2:Y:S02]  /*8a80*/  @!P0 SYNCS.PHASECHK.TRANS64 P0, [R0+URZ], R3 ;  /* 0x00000003000085a7 */ /* 0x000ea400080010ff */
[----:B--2---:R-:W-:Y:S05]  /*8a90*/  @!P0 BRA `(.L_x_142) ;  /* 0xfffffffc00f08947 */ /* 0x004fea000383ffff */
[----:B------:R-:W-:Y:S05]  /*8aa0*/  BRA `(.L_x_143) ;  /* 0xffffffa800687947 */ /* 0x000fea000383ffff */
.L_x_54:
[----:B------:R-:W-:-:S07]  /*8ab0*/  MOV R0, UR7 ;  /* 0x0000000700007c02 */ /* 0x000fce0008000f00 */
.L_x_144:
[----:B-1----:R1:W2:Y:S02]  /*8ac0*/  SYNCS.PHASECHK.TRANS64.TRYWAIT P0, [R0+URZ], R3 ;  /* 0x00000003000075a7 */ /* 0x0022a400080011ff */
[----:B--2---:R-:W-:Y:S05]  /*8ad0*/  @!P0 NANOSLEEP.SYNCS 0x989680 ;  /* 0x009896800000895d */ /* 0x004fea0003900000 */
[----:B------:R-:W2:Y:S02]  /*8ae0*/  @!P0 SYNCS.PHASECHK.TRANS64 P0, [R0+URZ], R3 ;  /* 0x00000003000085a7 */ /* 0x000ea400080010ff */
[----:B--2---:R-:W-:Y:S05]  /*8af0*/  @!P0 BRA `(.L_x_144) ;  /* 0xfffffffc00f08947 */ /* 0x004fea000383ffff */
[----:B------:R-:W-:Y:S05]  /*8b00*/  BRA `(.L_x_145) ;  /* 0xffffffa800747947 */ /* 0x000fea000383ffff */
.L_x_59:
[----:B--2---:R2:W4:Y:S02]  /*8b10*/  SYNCS.PHASECHK.TRANS64.TRYWAIT P0, [R0+URZ+0xa0], R3 ;  /* 0x0000a003000075a7 */ /* 0x00452400080011ff */
[----:B----4-:R-:W-:Y:S05]  /*8b20*/  @!P0 NANOSLEEP.SYNCS 0x989680 ;  /* 0x009896800000895d */ /* 0x010fea0003900000 */
[----:B------:R-:W4:Y:S02]  /*8b30*/  @!P0 SYNCS.PHASECHK.TRANS64 P0, [R0+URZ+0xa0], R3 ;  /* 0x0000a003000085a7 */ /* 0x000f2400080010ff */
[----:B----4-:R-:W-:Y:S05]  /*8b40*/  @!P0 BRA `(.L_x_59) ;  /* 0xfffffffc00f08947 */ /* 0x010fea000383ffff */
[----:B------:R-:W-:Y:S05]  /*8b50*/  BRA `(.L_x_146) ;  /* 0xffffffac00747947 */ /* 0x000fea000383ffff */
.L_x_62:
[----:B------:R-:W-:Y:S07]  /*8b60*/  MOV R0, UR4 ;  /* 0x0000000400007c02 */ /* 0x000fee0008000f00 */
.L_x_147:
[----:B--2---:R2:W3:Y:S02]  /*8b70*/  SYNCS.PHASECHK.TRANS64.TRYWAIT P0, [R0+URZ+0x98], R3 ;  /* 0x00009803000075a7 */ /* 0x0044e400080011ff */
[----:B---3--:R-:W-:Y:S05]  /*8b80*/  @!P0 NANOSLEEP.SYNCS 0x989680 ;  /* 0x009896800000895d */ /* 0x008fea0003900000 */
[----:B------:R-:W3:Y:S02]  /*8b90*/  @!P0 SYNCS.PHASECHK.TRANS64 P0, [R0+URZ+0x98], R3 ;  /* 0x00009803000085a7 */ /* 0x000ee400080010ff */
[----:B---3--:R-:W-:Y:S05]  /*8ba0*/  @!P0 BRA `(.L_x_147) ;  /* 0xfffffffc00f08947 */ /* 0x008fea000383ffff */
[----:B------:R-:W-:Y:S05]  /*8bb0*/  BRA `(.L_x_61) ;  /* 0xffffffb000547947 */ /* 0x000fea000383ffff */
.L_x_65:
[----:B------:R-:W-:Y:S07]  /*8bc0*/  MOV R0, UR4 ;  /* 0x0000000400007c02 */ /* 0x000fee0008000f00 */
.L_x_148:
[----:B-1----:R1:W2:Y:S02]  /*8bd0*/  SYNCS.PHASECHK.TRANS64.TRYWAIT P0, [R0+URZ+0x70], R11 ;  /* 0x0000700b000075a7 */ /* 0x0022a400080011ff */
[----:B--2---:R-:W-:Y:S05]  /*8be0*/  @!P0 NANOSLEEP.SYNCS 0x989680 ;  /* 0x009896800000895d */ /* 0x004fea0003900000 */
[----:B------:R-:W2:Y:S02]  /*8bf0*/  @!P0 SYNCS.PHASECHK.TRANS64 P0, [R0+URZ+0x70], R11 ;  /* 0x0000700b000085a7 */ /* 0x000ea400080010ff */
[----:B--2---:R-:W-:Y:S05]  /*8c00*/  @!P0 BRA `(.L_x_148) ;  /* 0xfffffffc00f08947 */ /* 0x004fea000383ffff */
[----:B------:R-:W-:Y:S05]  /*8c10*/  BRA `(.L_x_149) ;  /* 0xffffffb000cc7947 */ /* 0x000fea000383ffff */
.L_x_66:
[----:B------:R-:W-:Y:S07]  /*8c20*/  MOV R0, UR4 ;  /* 0x0000000400007c02 */ /* 0x000fee0008000f00 */
.L_x_150:
[----:B-1----:R1:W2:Y:S02]  /*8c30*/  SYNCS.PHASECHK.TRANS64.TRYWAIT P0, [R0+URZ+0x78], R11 ;  /* 0x0000780b000075a7 */ /* 0x0022a400080011ff */
[----:B--2---:R-:W-:Y:S05]  /*8c40*/  @!P0 NANOSLEEP.SYNCS 0x989680 ;  /* 0x009896800000895d */ /* 0x004fea0003900000 */
[----:B------:R-:W2:Y:S02]  /*8c50*/  @!P0 SYNCS.PHASECHK.TRANS64 P0, [R0+URZ+0x78], R11 ;  /* 0x0000780b000085a7 */ /* 0x000ea400080010ff */
[----:B--2---:R-:W-:Y:S05]  /*8c60*/  @!P0 BRA `(.L_x_150) ;  /* 0xfffffffc00f08947 */ /* 0x004fea000383ffff */
[----:B------:R-:W-:Y:S05]  /*8c70*/  BRA `(.L_x_151) ;  /* 0xffffffb4005c7947 */ /* 0x000fea000383ffff */
.L_x_67:
[----:B------:R-:W-:Y:S07]  /*8c80*/  MOV R0, UR4 ;  /* 0x0000000400007c02 */ /* 0x000fee0008000f00 */
.L_x_152:
[----:B-1----:R1:W2:Y:S02]  /*8c90*/  SYNCS.PHASECHK.TRANS64.TRYWAIT P0, [R0+URZ+0x80], R11 ;  /* 0x0000800b000075a7 */ /* 0x0022a400080011ff */
[----:B--2---:R-:W-:Y:S05]  /*8ca0*/  @!P0 NANOSLEEP.SYNCS 0x989680 ;  /* 0x009896800000895d */ /* 0x004fea0003900000 */
[----:B------:R-:W2:Y:S02]  /*8cb0*/  @!P0 SYNCS.PHASECHK.TRANS64 P0, [R0+URZ+0x80], R11 ;  /* 0x0000800b000085a7 */ /* 0x000ea400080010ff */
[----:B--2---:R-:W-:Y:S05]  /*8cc0*/  @!P0 BRA `(.L_x_152) ;  /* 0xfffffffc00f08947 */ /* 0x004fea000383ffff */
[----:B------:R-:W-:Y:S05]  /*8cd0*/  BRA `(.L_x_153) ;  /* 0xffffffb400f47947 */ /* 0x000fea000383ffff */
.L_x_68:
[----:B------:R-:W-:Y:S07]  /*8ce0*/  MOV R0, UR4 ;  /* 0x0000000400007c02 */ /* 0x000fee0008000f00 */
.L_x_154:
[----:B-1----:R1:W2:Y:S02]  /*8cf0*/  SYNCS.PHASECHK.TRANS64.TRYWAIT P0, [R0+URZ+0x88], R11 ;  /* 0x0000880b000075a7 */ /* 0x0022a400080011ff */
[----:B--2---:R-:W-:Y:S05]  /*8d00*/  @!P0 NANOSLEEP.SYNCS 0x989680 ;  /* 0x009896800000895d */ /* 0x004fea0003900000 */
[----:B------:R-:W2:Y:S02]  /*8d10*/  @!P0 SYNCS.PHASECHK.TRANS64 P0, [R0+URZ+0x88], R11 ;  /* 0x0000880b000085a7 */ /* 0x000ea400080010ff */
[----:B--2---:R-:W-:Y:S05]  /*8d20*/  @!P0 BRA `(.L_x_154) ;  /* 0xfffffffc00f08947 */ /* 0x004fea000383ffff */
[----:B------:R-:W-:Y:S05]  /*8d30*/  BRA `(.L_x_155) ;  /* 0xffffffb800cc7947 */ /* 0x000fea000383ffff */
.L_x_70:
[----:B------:R-:W-:-:S07]  /*8d40*/  MOV R0, UR4 ;  /* 0x0000000400007c02 */ /* 0x000fce0008000f00 */
.L_x_156:
[----:B-1----:R1:W2:Y:S02]  /*8d50*/  SYNCS.PHASECHK.TRANS64.TRYWAIT P0, [R0+URZ+0x70], R3 ;  /* 0x00007003000075a7 */ /* 0x0022a400080011ff */
[----:B--2---:R-:W-:Y:S05]  /*8d60*/  @!P0 NANOSLEEP.SYNCS 0x989680 ;  /* 0x009896800000895d */ /* 0x004fea0003900000 */
[----:B------:R-:W2:Y:S02]  /*8d70*/  @!P0 SYNCS.PHASECHK.TRANS64 P0, [R0+URZ+0x70], R3 ;  /* 0x00007003000085a7 */ /* 0x000ea400080010ff */
[----:B--2---:R-:W-:Y:S05]  /*8d80*/  @!P0 BRA `(.L_x_156) ;  /* 0xfffffffc00f08947 */ /* 0x004fea000383ffff */
[----:B------:R-:W-:Y:S05]  /*8d90*/  BRA `(.L_x_157) ;  /* 0xffffffbc00907947 */ /* 0x000fea000383ffff */
.L_x_71:
[----:B-1----:R-:W-:-:S07]  /*8da0*/  MOV R0, UR4 ;  /* 0x0000000400007c02 */ /* 0x002fce0008000f00 */
.L_x_158:
[----:B-1----:R1:W2:Y:S02]  /*8db0*/  SYNCS.PHASECHK.TRANS64.TRYWAIT P0, [R0+URZ+0x78], R3 ;  /* 0x00007803000075a7 */ /* 0x0022a400080011ff */
[----:B--2---:R-:W-:Y:S05]  /*8dc0*/  @!P0 NANOSLEEP.SYNCS 0x989680 ;  /* 0x009896800000895d */ /* 0x004fea0003900000 */
[----:B------:R-:W2:Y:S02]  /*8dd0*/  @!P0 SYNCS.PHASECHK.TRANS64 P0, [R0+URZ+0x78], R3 ;  /* 0x00007803000085a7 */ /* 0x000ea400080010ff */
[----:B--2---:R-:W-:Y:S05]  /*8de0*/  @!P0 BRA `(.L_x_158) ;  /* 0xfffffffc00f08947 */ /* 0x004fea000383ffff */
[----:B------:R-:W-:Y:S05]  /*8df0*/  BRA `(.L_x_159) ;  /* 0xffffffbc00807947 */ /* 0x000fea000383ffff */
.L_x_72:
[----:B-1----:R-:W-:-:S07]  /*8e00*/  MOV R0, UR4 ;  /* 0x0000000400007c02 */ /* 0x002fce0008000f00 */
.L_x_160:
[----:B-1----:R1:W2:Y:S02]  /*8e10*/  SYNCS.PHASECHK.TRANS64.TRYWAIT P0, [R0+URZ+0x80], R3 ;  /* 0x00008003000075a7 */ /* 0x0022a400080011ff */
[----:B--2---:R-:W-:Y:S05]  /*8e20*/  @!P0 NANOSLEEP.SYNCS 0x989680 ;  /* 0x009896800000895d */ /* 0x004fea0003900000 */
[----:B------:R-:W2:Y:S02]  /*8e30*/  @!P0 SYNCS.PHASECHK.TRANS64 P0, [R0+URZ+0x80], R3 ;  /* 0x00008003000085a7 */ /* 0x000ea400080010ff */
[----:B--2---:R-:W-:Y:S05]  /*8e40*/  @!P0 BRA `(.L_x_160) ;  /* 0xfffffffc00f08947 */ /* 0x004fea000383ffff */
[----:B------:R-:W-:Y:S05]  /*8e50*/  BRA `(.L_x_161) ;  /* 0xffffffbc00707947 */ /* 0x000fea000383ffff */
.L_x_74:
[----:B--2---:R2:W4:Y:S02]  /*8e60*/  SYNCS.PHASECHK.TRANS64.TRYWAIT P0, [R0+URZ+0xa0], R3 ;  /* 0x0000a003000075a7 */ /* 0x00452400080011ff */
[----:B----4-:R-:W-:Y:S05]  /*8e70*/  @!P0 NANOSLEEP.SYNCS 0x989680 ;  /* 0x009896800000895d */ /* 0x010fea0003900000 */
[----:B------:R-:W4:Y:S02]  /*8e80*/  @!P0 SYNCS.PHASECHK.TRANS64 P0, [R0+URZ+0xa0], R3 ;  /* 0x0000a003000085a7 */ /* 0x000f2400080010ff */
[----:B----4-:R-:W-:Y:S05]  /*8e90*/  @!P0 BRA `(.L_x_74) ;  /* 0xfffffffc00f08947 */ /* 0x010fea000383ffff */
[----:B------:R-:W-:Y:S05]  /*8ea0*/  BRA `(.L_x_162) ;  /* 0xffffffc0002c7947 */ /* 0x000fea000383ffff */
.L_x_85:
[----:B-1----:R-:W-:Y:S04]  /*8eb0*/  MOV R3, UR48 ;  /* 0x0000003000037c02 */ /* 0x002fe80008000f00 */
[----:B------:R1:W3:Y:S03]  /*8ec0*/  SYNCS.PHASECHK.TRANS64.TRYWAIT P1, [R3+URZ+0x50], R4 ;  /* 0x00005004030075a7 */ /* 0x0002e600080211ff */
[----:B---3--:R-:W-:Y:S05]  /*8ed0*/  @!P1 NANOSLEEP.SYNCS 0x989680 ;  /* 0x009896800000995d */ /* 0x008fea0003900000 */
[----:B------:R-:W3:Y:S02]  /*8ee0*/  @!P1 SYNCS.PHASECHK.TRANS64 P1, [R3+URZ+0x50], R4 ;  /* 0x00005004030095a7 */ /* 0x000ee400080210ff */
[----:B---3--:R-:W-:Y:S05]  /*8ef0*/  @!P1 BRA `(.L_x_85) ;  /* 0xfffffffc00ec9947 */ /* 0x008fea000383ffff */
[----:B------:R-:W-:Y:S05]  /*8f00*/  BRA `(.L_x_84) ;  /* 0xffffffcc003c7947 */ /* 0x000fea000383ffff */
.L_x_87:
[----:B-1----:R1:W4:Y:S02]  /*8f10*/  SYNCS.PHASECHK.TRANS64.TRYWAIT P0, [R79+URZ+0xc0], R0 ;  /* 0x0000c0004f0075a7 */ /* 0x00232400080011ff */
[----:B----4-:R-:W-:Y:S05]  /*8f20*/  @!P0 NANOSLEEP.SYNCS 0x989680 ;  /* 0x009896800000895d */ /* 0x010fea0003900000 */
[----:B------:R-:W4:Y:S02]  /*8f30*/  @!P0 SYNCS.PHASECHK.TRANS64 P0, [R79+URZ+0xc0], R0 ;  /* 0x0000c0004f0085a7 */ /* 0x000f2400080010ff */
[----:B----4-:R-:W-:Y:S05]  /*8f40*/  @!P0 BRA `(.L_x_87) ;  /* 0xfffffffc00f08947 */ /* 0x010fea000383ffff */
[----:B------:R-:W-:Y:S05]  /*8f50*/  BRA `(.L_x_86) ;  /* 0xffffffcc00947947 */ /* 0x000fea000383ffff */
.L_x_96:
[----:B-1----:R1:W2:Y:S02]  /*8f60*/  SYNCS.PHASECHK.TRANS64.TRYWAIT P0, [R3+URZ+0x50], R0 ;  /* 0x00005000030075a7 */ /* 0x0022a400080011ff */
[----:B--2---:R-:W-:Y:S05]  /*8f70*/  @!P0 NANOSLEEP.SYNCS 0x989680 ;  /* 0x009896800000895d */ /* 0x004fea0003900000 */
[----:B------:R-:W2:Y:S02]  /*8f80*/  @!P0 SYNCS.PHASECHK.TRANS64 P0, [R3+URZ+0x50], R0 ;  /* 0x00005000030085a7 */ /* 0x000ea400080010ff */
[----:B--2---:R-:W-:Y:S05]  /*8f90*/  @!P0 BRA `(.L_x_96) ;  /* 0xfffffffc00f08947 */ /* 0x004fea000383ffff */
[----:B------:R-:W-:Y:S05]  /*8fa0*/  BRA `(.L_x_95) ;  /* 0xffffffd400907947 */ /* 0x000fea000383ffff */
.L_x_104:
[----:B-1----:R1:W2:Y:S02]  /*8fb0*/  SYNCS.PHASECHK.TRANS64.TRYWAIT P0, [R3+URZ+0x50], R6 ;  /* 0x00005006030075a7 */ /* 0x0022a400080011ff */
[----:B--2---:R-:W-:Y:S05]  /*8fc0*/  @!P0 NANOSLEEP.SYNCS 0x989680 ;  /* 0x009896800000895d */ /* 0x004fea0003900000 */
[----:B------:R-:W2:Y:S02]  /*8fd0*/  @!P0 SYNCS.PHASECHK.TRANS64 P0, [R3+URZ+0x50], R6 ;  /* 0x00005006030085a7 */ /* 0x000ea400080010ff */
[----:B--2---:R-:W-:Y:S05]  /*8fe0*/  @!P0 BRA `(.L_x_104) ;  /* 0xfffffffc00f08947 */ /* 0x004fea000383ffff */
[----:B------:R-:W-:Y:S05]  /*8ff0*/  BRA `(.L_x_103) ;  /* 0xffffffdc00f07947 */ /* 0x000fea000383ffff */
.L_x_112:
[----:B-1----:R1:W2:Y:S02]  /*9000*/  SYNCS.PHASECHK.TRANS64.TRYWAIT P0, [R20+URZ+0x50], R3 ;  /* 0x00005003140075a7 */ /* 0x0022a400080011ff */
[----:B--2---:R-:W-:Y:S05]  /*9010*/  @!P0 NANOSLEEP.SYNCS 0x989680 ;  /* 0x009896800000895d */ /* 0x004fea0003900000 */
[----:B------:R-:W2:Y:S02]  /*9020*/  @!P0 SYNCS.PHASECHK.TRANS64 P0, [R20+URZ+0x50], R3 ;  /* 0x00005003140085a7 */ /* 0x000ea400080010ff */
[----:B--2---:R-:W-:Y:S05]  /*9030*/  @!P0 BRA `(.L_x_112) ;  /* 0xfffffffc00f08947 */ /* 0x004fea000383ffff */
[----:B------:R-:W-:Y:S05]  /*9040*/  BRA `(.L_x_111) ;  /* 0xffffffe800507947 */ /* 0x000fea000383ffff */
        .weak           $__internal_0_$__cuda_sm10x_tcgen05_guardrail_trap_col_being_dealloced_not_returned_by_alloc
        .type           $__internal_0_$__cuda_sm10x_tcgen05_guardrail_trap_col_being_dealloced_not_returned_by_alloc,@function
        .size           $__internal_0_$__cuda_sm10x_tcgen05_guardrail_trap_col_being_dealloced_not_returned_by_alloc,($__internal_1_$__cuda_sm10x_tcgen05_guardrail_trap_phase_invalid_during_alloc - $__internal_0_$__cuda_sm10x_tcgen05_guardrail_trap_col_being_dealloced_not_returned_by_alloc)
$__internal_0_$__cuda_sm10x_tcgen05_guardrail_trap_col_being_dealloced_not_returned_by_alloc:
[----:B------:R-:W-:Y:S05]  /*9050*/  BPT.TRAP 0x1 ;  /* 0x000000040000795c */ /* 0x000fea0000300000 */
[----:B------:R-:W-:-:S04]  /*9060*/  HFMA2 R3, -RZ, RZ, 0, 0 ;  /* 0x00000000ff037431 */ /* 0x000fc800000001ff */
[----:B------:R-:W-:Y:S05]  /*9070*/  RET.REL.NODEC R2 `(_ZN7cutlass13device_kernelINS_4gemm6kernel13GemmUniversalIN4cute5tupleIJiiiiEEENS1_10collective13CollectiveMmaINS1_41MainloopSm100TmaUmmaWarpSpecializedSparseILi5ELi2ELi2ENS5_IJNS4_1CILi1EEESB_SB_EEEEENS5_IJNSA_ILi128EEENSA_ILi64EEESE_EEENS_6half_tENS5_IJNS4_6LayoutINS5_IJiNS5_IJNSA_ILi2EEEiEEEiEEENS5_IJlNS5_IJSB_SJ_EEElEEEEENSI_INS5_IJNS5_IJNS5_IJNSA_ILi8EEESJ_SP_EEEiEEENS5_IJNS5_IJNSA_ILi16EEESJ_NSA_ILi4EEEEEEiEEEiEEENS5_IJNS5_IJNS5_IJSE_SS_NSA_ILi2048EEEEEENSA_ILi16384EEEEEENS5_IJNS5_IJSB_NSA_ILi1024EEENSA_ILi32EEEEEElEEElEEEEEEEESH_NS5_IJlSB_lEEENS4_8TiledMMAINS4_8MMA_AtomIJNS4_27SM100_MMA_F16BF16_SS_SPARSEISH_SH_fLi128ELi64ELNS4_4UMMA5MajorE0ELS1D_0ELNS1C_7ScaleInE0ELS1E_0EEEEEENSI_ISC_NS5_IJNSA_ILi0EEES1H_S1H_EEEEENS5_IJNS4_10UnderscoreES1K_S1K_EEEEENS4_13SM90_TMA_LOADENS4_14ComposedLayoutINS4_7SwizzleILi3ELi4ELi3EEENS4_25smem_sparse_ptr_flag_bitsILi2ELi16EEENSI_INS5_IJNS5_IJSB_SP_EEENS5_IJSJ_SF_EEEEEENS5_IJNS5_IJS1H_SE_EEESM_EEEEEEEvNS4_8identityES1N_NS1O_IS1Q_NS4_18smem_ptr_flag_bitsILi16EEENSI_INS5_IJSP_SF_EEENS5_IJSF_SB_EEEEEEEvS20_EENS_8epilogue10collective18CollectiveEpilogueINS28_23Sm100TmaWarpSpecializedILi4ELi2ELi16ELb1ELb0EEEJSG_NS5_IJNSI_ISE_SB_EENSI_ISS_SB_EEEEEfNS5_IJSB_llEEEfS2G_NS28_6fusion15FusionCallbacksIS2C_NS2H_17LinearCombinationIffffLNS_15FloatRoundStyleE2EEESG_S2F_JEEENS4_5SM1004TMEM4LOAD26SM100_TMEM_LOAD_32dp32b16xES1N_NS1O_INS1P_ILi2ELi5ELi2EEENS21_ILi32EEENSI_INS5_IJS12_ST_EEENS5_IJSB_S12_EEEEEEENS4_39AutoVectorizingCopyWithAssumedAlignmentILi128EEENS4_14SM90_TMA_STOREES2W_S2Y_S2Y_EEEvvEEEEvNT_6ParamsE) ;  /* 0xffffff6c02e07950 */ /* 0x000fea0003c3ffff */
        .weak           $__internal_1_$__cuda_sm10x_tcgen05_guardrail_trap_phase_invalid_during_alloc
        .type           $__internal_1_$__cuda_sm10x_tcgen05_guardrail_trap_phase_invalid_during_alloc,@function
        .size           $__internal_1_$__cuda_sm10x_tcgen05_guardrail_trap_phase_invalid_during_alloc,($__internal_2_$__cuda_sm10x_tcgen05_guardrail_trap_unallocated_columns_being_dealloced - $__internal_1_$__cuda_sm10x_tcgen05_guardrail_trap_phase_invalid_during_alloc)
$__internal_1_$__cuda_sm10x_tcgen05_guardrail_trap_phase_invalid_during_alloc:
[----:B------:R-:W-:Y:S05]  /*9080*/  BPT.TRAP 0x1 ;  /* 0x000000040000795c */ /* 0x000fea0000300000 */
[----:B------:R-:W-:-:S04]  /*9090*/  MOV R3, 0x0 ;  /* 0x0000000000037802 */ /* 0x000fc80000000f00 */
[----:B------:R-:W-:Y:S05]  /*90a0*/  RET.REL.NODEC R2 `(_ZN7cutlass13device_kernelINS_4gemm6kernel13GemmUniversalIN4cute5tupleIJiiiiEEENS1_10collective13CollectiveMmaINS1_41MainloopSm100TmaUmmaWarpSpecializedSparseILi5ELi2ELi2ENS5_IJNS4_1CILi1EEESB_SB_EEEEENS5_IJNSA_ILi128EEENSA_ILi64EEESE_EEENS_6half_tENS5_IJNS4_6LayoutINS5_IJiNS5_IJNSA_ILi2EEEiEEEiEEENS5_IJlNS5_IJSB_SJ_EEElEEEEENSI_INS5_IJNS5_IJNS5_IJNSA_ILi8EEESJ_SP_EEEiEEENS5_IJNS5_IJNSA_ILi16EEESJ_NSA_ILi4EEEEEEiEEEiEEENS5_IJNS5_IJNS5_IJSE_SS_NSA_ILi2048EEEEEENSA_ILi16384EEEEEENS5_IJNS5_IJSB_NSA_ILi1024EEENSA_ILi32EEEEEElEEElEEEEEEEESH_NS5_IJlSB_lEEENS4_8TiledMMAINS4_8MMA_AtomIJNS4_27SM100_MMA_F16BF16_SS_SPARSEISH_SH_fLi128ELi64ELNS4_4UMMA5MajorE0ELS1D_0ELNS1C_7ScaleInE0ELS1E_0EEEEEENSI_ISC_NS5_IJNSA_ILi0EEES1H_S1H_EEEEENS5_IJNS4_10UnderscoreES1K_S1K_EEEEENS4_13SM90_TMA_LOADENS4_14ComposedLayoutINS4_7SwizzleILi3ELi4ELi3EEENS4_25smem_sparse_ptr_flag_bitsILi2ELi16EEENSI_INS5_IJNS5_IJSB_SP_EEENS5_IJSJ_SF_EEEEEENS5_IJNS5_IJS1H_SE_EEESM_EEEEEEEvNS4_8identityES1N_NS1O_IS1Q_NS4_18smem_ptr_flag_bitsILi16EEENSI_INS5_IJSP_SF_EEENS5_IJSF_SB_EEEEEEEvS20_EENS_8epilogue10collective18CollectiveEpilogueINS28_23Sm100TmaWarpSpecializedILi4ELi2ELi16ELb1ELb0EEEJSG_NS5_IJNSI_ISE_SB_EENSI_ISS_SB_EEEEEfNS5_IJSB_llEEEfS2G_NS28_6fusion15FusionCallbacksIS2C_NS2H_17LinearCombinationIffffLNS_15FloatRoundStyleE2EEESG_S2F_JEEENS4_5SM1004TMEM4LOAD26SM100_TMEM_LOAD_32dp32b16xES1N_NS1O_INS1P_ILi2ELi5ELi2EEENS21_ILi32EEENSI_INS5_IJS12_ST_EEENS5_IJSB_S12_EEEEEEENS4_39AutoVectorizingCopyWithAssumedAlignmentILi128EEENS4_14SM90_TMA_STOREES2W_S2Y_S2Y_EEEvvEEEEvNT_6ParamsE) ;  /* 0xffffff6c02d47950 */ /* 0x000fea0003c3ffff */
        .weak           $__internal_2_$__cuda_sm10x_tcgen05_guardrail_trap_unallocated_columns_being_dealloced
        .type           $__internal_2_$__cuda_sm10x_tcgen05_guardrail_trap_unallocated_columns_being_dealloced,@function
        .size           $__internal_2_$__cuda_sm10x_tcgen05_guardrail_trap_unallocated_columns_being_dealloced,(.L_x_164 - $__internal_2_$__cuda_sm10x_tcgen05_guardrail_trap_unallocated_columns_being_dealloced)
$__internal_2_$__cuda_sm10x_tcgen05_guardrail_trap_unallocated_columns_being_dealloced:
[----:B------:R-:W-:Y:S05]  /*90b0*/  BPT.TRAP 0x1 ;  /* 0x000000040000795c */ /* 0x000fea0000300000 */
[----:B------:R-:W-:-:S04]  /*90c0*/  HFMA2 R3, -RZ, RZ, 0, 0 ;  /* 0x00000000ff037431 */ /* 0x000fc800000001ff */
[----:B------:R-:W-:Y:S05]  /*90d0*/  RET.REL.NODEC R2 `(_ZN7cutlass13device_kernelINS_4gemm6kernel13GemmUniversalIN4cute5tupleIJiiiiEEENS1_10collective13CollectiveMmaINS1_41MainloopSm100TmaUmmaWarpSpecializedSparseILi5ELi2ELi2ENS5_IJNS4_1CILi1EEESB_SB_EEEEENS5_IJNSA_ILi128EEENSA_ILi64EEESE_EEENS_6half_tENS5_IJNS4_6LayoutINS5_IJiNS5_IJNSA_ILi2EEEiEEEiEEENS5_IJlNS5_IJSB_SJ_EEElEEEEENSI_INS5_IJNS5_IJNS5_IJNSA_ILi8EEESJ_SP_EEEiEEENS5_IJNS5_IJNSA_ILi16EEESJ_NSA_ILi4EEEEEEiEEEiEEENS5_IJNS5_IJNS5_IJSE_SS_NSA_ILi2048EEEEEENSA_ILi16384EEEEEENS5_IJNS5_IJSB_NSA_ILi1024EEENSA_ILi32EEEEEElEEElEEEEEEEESH_NS5_IJlSB_lEEENS4_8TiledMMAINS4_8MMA_AtomIJNS4_27SM100_MMA_F16BF16_SS_SPARSEISH_SH_fLi128ELi64ELNS4_4UMMA5MajorE0ELS1D_0ELNS1C_7ScaleInE0ELS1E_0EEEEEENSI_ISC_NS5_IJNSA_ILi0EEES1H_S1H_EEEEENS5_IJNS4_10UnderscoreES1K_S1K_EEEEENS4_13SM90_TMA_LOADENS4_14ComposedLayoutINS4_7SwizzleILi3ELi4ELi3EEENS4_25smem_sparse_ptr_flag_bitsILi2ELi16EEENSI_INS5_IJNS5_IJSB_SP_EEENS5_IJSJ_SF_EEEEEENS5_IJNS5_IJS1H_SE_EEESM_EEEEEEEvNS4_8identityES1N_NS1O_IS1Q_NS4_18smem_ptr_flag_bitsILi16EEENSI_INS5_IJSP_SF_EEENS5_IJSF_SB_EEEEEEEvS20_EENS_8epilogue10collective18CollectiveEpilogueINS28_23Sm100TmaWarpSpecializedILi4ELi2ELi16ELb1ELb0EEEJSG_NS5_IJNSI_ISE_SB_EENSI_ISS_SB_EEEEEfNS5_IJSB_llEEEfS2G_NS28_6fusion15FusionCallbacksIS2C_NS2H_17LinearCombinationIffffLNS_15FloatRoundStyleE2EEESG_S2F_JEEENS4_5SM1004TMEM4LOAD26SM100_TMEM_LOAD_32dp32b16xES1N_NS1O_INS1P_ILi2ELi5ELi2EEENS21_ILi32EEENSI_INS5_IJS12_ST_EEENS5_IJSB_S12_EEEEEEENS4_39AutoVectorizingCopyWithAssumedAlignmentILi128EEENS4_14SM90_TMA_STOREES2W_S2Y_S2Y_EEEvvEEEEvNT_6ParamsE) ;  /* 0xffffff6c02c87950 */ /* 0x000fea0003c3ffff */
.L_x_163:
[----:B------:R-:W-:-:S00]  /*90e0*/  BRA `(.L_x_163) ;  /* 0xfffffffc00fc7947 */ /* 0x000fc0000383ffff */
[----:B------:R-:W-:-:S00]  /*90f0*/  NOP ;  /* 0x0000000000007918 */ /* 0x000fc00000000000 */
        /* <DEDUP_REMOVED lines=8> */
.L_x_164:


//--------------------- .nv.global.init           --------------------------
	.section	.nv.global.init,"aw",@progbits
.nv.global.init:
	.type		$str$27,@object
	.size		$str$27,($str$28 - $str$27)
$str$27:
        /*0000*/ 	.byte	0x28, 0x61, 0x64, 0x64, 0x72, 0x65, 0x73, 0x73, 0x20, 0x26, 0x20, 0x6d, 0x61, 0x73, 0x6b, 0x29
        /*0010*/ 	.byte	0x20, 0x3d, 0x3d, 0x20, 0x30, 0x00
	.type		$str$28,@object
	.size		$str$28,($str$26 - $str$28)
$str$28:
        /*0016*/ 	.byte	0x2f, 0x74, 0x6d, 0x70, 0x2f, 0x63, 0x75, 0x74, 0x6c, 0x61, 0x73, 0x73, 0x5f, 0x73, 0x77, 0x65
        /*0026*/ 	.byte	0x65, 0x70, 0x5f, 0x73, 0x72, 0x63, 0x2f, 0x69, 0x6e, 0x63, 0x6c, 0x75, 0x64, 0x65, 0x2f, 0x63
        /*0036*/ 	.byte	0x75, 0x74, 0x65, 0x2f, 0x70, 0x6f, 0x69, 0x6e, 0x74, 0x65, 0x72, 0x5f, 0x66, 0x6c, 0x61, 0x67
        /*0046*/ 	.byte	0x67, 0x65, 0x64, 0x2e, 0x68, 0x70, 0x70, 0x00
	.type		$str$26,@object
	.size		$str$26,($str$25 - $str$26)
$str$26:
        /*004e*/ 	.byte	0x2f, 0x74, 0x6d, 0x70, 0x2f, 0x63, 0x75, 0x74, 0x6c, 0x61, 0x73, 0x73, 0x5f, 0x73, 0x77, 0x65
        /*005e*/ 	.byte	0x65, 0x70, 0x5f, 0x73, 0x72, 0x63, 0x2f, 0x69, 0x6e, 0x63, 0x6c, 0x75, 0x64, 0x65, 0x2f, 0x63
        /*006e*/ 	.byte	0x75, 0x74, 0x65, 0x2f, 0x61, 0x74, 0x6f, 0x6d, 0x2f, 0x63, 0x6f, 0x70, 0x79, 0x5f, 0x74, 0x72
        /*007e*/ 	.byte	0x61, 0x69, 0x74, 0x73, 0x5f, 0x73, 0x6d, 0x31, 0x30, 0x30, 0x2e, 0x68, 0x70, 0x70, 0x00
	.type		$str$25,@object
	.size		$str$25,(__unnamed_1 - $str$25)
$str$25:
        /*008d*/ 	.byte	0x28, 0x28, 0x75, 0x69, 0x6e, 0x74, 0x33, 0x32, 0x5f, 0x74, 0x28, 0x74, 0x68, 0x72, 0x65, 0x61
        /*009d*/ 	.byte	0x64, 0x49, 0x64, 0x78, 0x2e, 0x78, 0x29, 0x20, 0x2f, 0x20, 0x33, 0x32, 0x29, 0x20, 0x25, 0x20
        /*00ad*/ 	.byte	0x34, 0x29, 0x20, 0x3d, 0x3d, 0x20, 0x28, 0x28, 0x28, 0x74, 0x6d, 0x65, 0x6d, 0x5f, 0x61, 0x64
        /*00bd*/ 	.byte	0x64, 0x72, 0x20, 0x3e, 0x3e, 0x20, 0x31, 0x36, 0x29, 0x20, 0x2f, 0x20, 0x33, 0x32, 0x29, 0x20
        /*00cd*/ 	.byte	0x25, 0x20, 0x34, 0x29, 0x00
	.type		__unnamed_1,@object
	.size		__unnamed_1,(__unnamed_2 - __unnamed_1)
__unnamed_1:
        /*00d2*/ 	.byte	0x61, 0x75, 0x74, 0x6f, 0x20, 0x63, 0x75, 0x74, 0x65, 0x3a, 0x3a, 0x61, 0x73, 0x5f, 0x70, 0x6f
        /* <DEDUP_REMOVED lines=23> */
        /*0252*/ 	.byte	0x3a, 0x43, 0x3c, 0x32, 0x30, 0x34, 0x38, 0x3e, 0x3e, 0x3e, 0x3e, 0x5d, 0x00
	.type		__unnamed_2,@object
	.size		__unnamed_2,(.L_2 - __unnamed_2)
__unnamed_2:
        /* <DEDUP_REMOVED lines=42> */
        /*04ff*/ 	.byte	0x3e, 0x5d, 0x00
.L_2:


//--------------------- .nv.shared._ZN7cutlass13device_kernelINS_4gemm6kernel13GemmUniversalIN4cute5tupleIJiiiiEEENS1_10collective13CollectiveMmaINS1_41MainloopSm100TmaUmmaWarpSpecializedSparseILi5ELi2ELi2ENS5_IJNS4_1CILi1EEESB_SB_EEEEENS5_IJNSA_ILi128EEENSA_ILi64EEESE_EEENS_6half_tENS5_IJNS4_6LayoutINS5_IJiNS5_IJNSA_ILi2EEEiEEEiEEENS5_IJlNS5_IJSB_SJ_EEElEEEEENSI_INS5_IJNS5_IJNS5_IJNSA_ILi8EEESJ_SP_EEEiEEENS5_IJNS5_IJNSA_ILi16EEESJ_NSA_ILi4EEEEEEiEEEiEEENS5_IJNS5_IJNS5_IJSE_SS_NSA_ILi2048EEEEEENSA_ILi16384EEEEEENS5_IJNS5_IJSB_NSA_ILi1024EEENSA_ILi32EEEEEElEEElEEEEEEEESH_NS5_IJlSB_lEEENS4_8TiledMMAINS4_8MMA_AtomIJNS4_27SM100_MMA_F16BF16_SS_SPARSEISH_SH_fLi128ELi64ELNS4_4UMMA5MajorE0ELS1D_0ELNS1C_7ScaleInE0ELS1E_0EEEEEENSI_ISC_NS5_IJNSA_ILi0EEES1H_S1H_EEEEENS5_IJNS4_10UnderscoreES1K_S1K_EEEEENS4_13SM90_TMA_LOADENS4_14ComposedLayoutINS4_7SwizzleILi3ELi4ELi3EEENS4_25smem_sparse_ptr_flag_bitsILi2ELi16EEENSI_INS5_IJNS5_IJSB_SP_EEENS5_IJSJ_SF_EEEEEENS5_IJNS5_IJS1H_SE_EEESM_EEEEEEEvNS4_8identityES1N_NS1O_IS1Q_NS4_18smem_ptr_flag_bitsILi16EEENSI_INS5_IJSP_SF_EEENS5_IJSF_SB_EEEEEEEvS20_EENS_8epilogue10collective18CollectiveEpilogueINS28_23Sm100TmaWarpSpecializedILi4ELi2ELi16ELb1ELb0EEEJSG_NS5_IJNSI_ISE_SB_EENSI_ISS_SB_EEEEEfNS5_IJSB_llEEEfS2G_NS28_6fusion15FusionCallbacksIS2C_NS2H_17LinearCombinationIffffLNS_15FloatRoundStyleE2EEESG_S2F_JEEENS4_5SM1004TMEM4LOAD26SM100_TMEM_LOAD_32dp32b16xES1N_NS1O_INS1P_ILi2ELi5ELi2EEENS21_ILi32EEENSI_INS5_IJS12_ST_EEENS5_IJSB_S12_EEEEEEENS4_39AutoVectorizingCopyWithAssumedAlignmentILi128EEENS4_14SM90_TMA_STOREES2W_S2Y_S2Y_EEEvvEEEEvNT_6ParamsE --------------------------
	.section	.nv.shared._ZN7cutlass13device_kernelINS_4gemm6kernel13GemmUniversalIN4cute5tupleIJiiiiEEENS1_10collective13CollectiveMmaINS1_41MainloopSm100TmaUmmaWarpSpecializedSparseILi5ELi2ELi2ENS5_IJNS4_1CILi1EEESB_SB_EEEEENS5_IJNSA_ILi128EEENSA_ILi64EEESE_EEENS_6half_tENS5_IJNS4_6LayoutINS5_IJiNS5_IJNSA_ILi2EEEiEEEiEEENS5_IJlNS5_IJSB_SJ_EEElEEEEENSI_INS5_IJNS5_IJNS5_IJNSA_ILi8EEESJ_SP_EEEiEEENS5_IJNS5_IJNSA_ILi16EEESJ_NSA_ILi4EEEEEEiEEEiEEENS5_IJNS5_IJNS5_IJSE_SS_NSA_ILi2048EEEEEENSA_ILi16384EEEEEENS5_IJNS5_IJSB_NSA_ILi1024EEENSA_ILi32EEEEEElEEElEEEEEEEESH_NS5_IJlSB_lEEENS4_8TiledMMAINS4_8MMA_AtomIJNS4_27SM100_MMA_F16BF16_SS_SPARSEISH_SH_fLi128ELi64ELNS4_4UMMA5MajorE0ELS1D_0ELNS1C_7ScaleInE0ELS1E_0EEEEEENSI_ISC_NS5_IJNSA_ILi0EEES1H_S1H_EEEEENS5_IJNS4_10UnderscoreES1K_S1K_EEEEENS4_13SM90_TMA_LOADENS4_14ComposedLayoutINS4_7SwizzleILi3ELi4ELi3EEENS4_25smem_sparse_ptr_flag_bitsILi2ELi16EEENSI_INS5_IJNS5_IJSB_SP_EEENS5_IJSJ_SF_EEEEEENS5_IJNS5_IJS1H_SE_EEESM_EEEEEEEvNS4_8identityES1N_NS1O_IS1Q_NS4_18smem_ptr_flag_bitsILi16EEENSI_INS5_IJSP_SF_EEENS5_IJSF_SB_EEEEEEEvS20_EENS_8epilogue10collective18CollectiveEpilogueINS28_23Sm100TmaWarpSpecializedILi4ELi2ELi16ELb1ELb0EEEJSG_NS5_IJNSI_ISE_SB_EENSI_ISS_SB_EEEEEfNS5_IJSB_llEEEfS2G_NS28_6fusion15FusionCallbacksIS2C_NS2H_17LinearCombinationIffffLNS_15FloatRoundStyleE2EEESG_S2F_JEEENS4_5SM1004TMEM4LOAD26SM100_TMEM_LOAD_32dp32b16xES1N_NS1O_INS1P_ILi2ELi5ELi2EEENS21_ILi32EEENSI_INS5_IJS12_ST_EEENS5_IJSB_S12_EEEEEEENS4_39AutoVectorizingCopyWithAssumedAlignmentILi128EEENS4_14SM90_TMA_STOREES2W_S2Y_S2Y_EEEvvEEEEvNT_6ParamsE,"aw",@nobits
	.sectionflags	@""
	.align	16
	.zero		1024


//--------------------- .nv.shared.reserved.0     --------------------------
	.section	.nv.shared.reserved.0,"aw",@nobits
	.weak		__nv_reservedSMEM_offset_0_alias
	.size		__nv_reservedSMEM_offset_0_alias, 0, 64
	.other		__nv_reservedSMEM_offset_0_alias,@"STO_CUDA_RESERVED_SHARED STV_DEFAULT"
__nv_reservedSMEM_offset_0_alias:
	.zero		0
.nv.shared.reserved.0:
	.zero		64
	.weak		__nv_reservedSMEM_tcgen05_partition
	.type		__nv_reservedSMEM_tcgen05_partition,@object
	.size		__nv_reservedSMEM_tcgen05_partition,(.L_0 - __nv_reservedSMEM_tcgen05_partition)
__nv_reservedSMEM_tcgen05_partition:
	.zero		32
.L_0:


//--------------------- .nv.global                --------------------------
	.section	.nv.global,"aw",@nobits
.nv.global:
	.type		_ZN39_INTERNAL_c0c447d7_4_k_cu_cbff53e0_28134cute1_E,@object
	.size		_ZN39_INTERNAL_c0c447d7_4_k_cu_cbff53e0_28134cute1_E,(_ZN39_INTERNAL_c0c447d7_4_k_cu_cbff53e0_28134cuda3std3__45__cpo6cbeginE - _ZN39_INTERNAL_c0c447d7_4_k_cu_cbff53e0_28134cute1_E)
_ZN39_INTERNAL_c0c447d7_4_k_cu_cbff53e0_28134cute1_E:
	.zero		1
	.type		_ZN39_INTERNAL_c0c447d7_4_k_cu_cbff53e0_28134cuda3std3__45__cpo6cbeginE,@object
	.size		_ZN39_INTERNAL_c0c447d7_4_k_cu_cbff53e0_28134cuda3std3__45__cpo6cbeginE,(_ZN39_INTERNAL_c0c447d7_4_k_cu_cbff53e0_28134cuda3std3__48in_placeE - _ZN39_INTERNAL_c0c447d7_4_k_cu_cbff53e0_28134cuda3std3__45__cpo6cbeginE)
_ZN39_INTERNAL_c0c447d7_4_k_cu_cbff53e0_28134cuda3std3__45__cpo6cbeginE:
	.zero		1
	.type		_ZN39_INTERNAL_c0c447d7_4_k_cu_cbff53e0_28134cuda3std3__48in_placeE,@object
	.size		_ZN39_INTERNAL_c0c447d7_4_k_cu_cbff53e0_28134cuda3std3__48in_placeE,(_ZN39_INTERNAL_c0c447d7_4_k_cu_cbff53e0_28134cuda3std6ranges3__45__cpo9iter_moveE - _ZN39_INTERNAL_c0c447d7_4_k_cu_cbff53e0_28134cuda3std3__48in_placeE)
_ZN39_INTERNAL_c0c447d7_4_k_cu_cbff53e0_28134cuda3std3__48in_placeE:
	.zero		1
	.type		_ZN39_INTERNAL_c0c447d7_4_k_cu_cbff53e0_28134cuda3std6ranges3__45__cpo9iter_moveE,@object
	.size		_ZN39_INTERNAL_c0c447d7_4_k_cu_cbff53e0_28134cuda3std6ranges3__45__cpo9iter_moveE,(_ZN39_INTERNAL_c0c447d7_4_k_cu_cbff53e0_28134cuda3std3__45__cpo5beginE - _ZN39_INTERNAL_c0c447d7_4_k_cu_cbff53e0_28134cuda3std6ranges3__45__cpo9iter_moveE)
_ZN39_INTERNAL_c0c447d7_4_k_cu_cbff53e0_28134cuda3std6ranges3__45__cpo9iter_moveE:
	.zero		1
	.type		_ZN39_INTERNAL_c0c447d7_4_k_cu_cbff53e0_28134cuda3std3__45__cpo5beginE,@object
	.size		_ZN39_INTERNAL_c0c447d7_4_k_cu_cbff53e0_28134cuda3std3__45__cpo5beginE,(_ZN39_INTERNAL_c0c447d7_4_k_cu_cbff53e0_28134cuda3std3__441_GLOBAL__N__c0c447d7_4_k_cu_cbff53e0_28136ignoreE - _ZN39_INTERNAL_c0c447d7_4_k_cu_cbff53e0_28134cuda3std3__45__cpo5beginE)
_ZN39_INTERNAL_c0c447d7_4_k_cu_cbff53e0_28134cuda3std3__45__cpo5beginE:
	.zero		1
	.type		_ZN39_INTERNAL_c0c447d7_4_k_cu_cbff53e0_28134cuda3std3__441_GLOBAL__N__c0c447d7_4_k_cu_cbff53e0_28136ignoreE,@object
	.size		_ZN39_INTERNAL_c0c447d7_4_k_cu_cbff53e0_28134cuda3std3__441_GLOBAL__N__c0c447d7_4_k_cu_cbff53e0_28136ignoreE,(_ZN39_INTERNAL_c0c447d7_4_k_cu_cbff53e0_28134cute7productE - _ZN39_INTERNAL_c0c447d7_4_k_cu_cbff53e0_28134cuda3std3__441_GLOBAL__N__c0c447d7_4_k_cu_cbff53e0_28136ignoreE)
_ZN39_INTERNAL_c0c447d7_4_k_cu_cbff53e0_28134cuda3std3__441_GLOBAL__N__c0c447d7_4_k_cu_cbff53e0_28136ignoreE:
	.zero		1
	.type		_ZN39_INTERNAL_c0c447d7_4_k_cu_cbff53e0_28134cute7productE,@object
	.size		_ZN39_INTERNAL_c0c447d7_4_k_cu_cbff53e0_28134cute7productE,(_ZN39_INTERNAL_c0c447d7_4_k_cu_cbff53e0_28134cuda3std3__45__cpo3endE - _ZN39_INTERNAL_c0c447d7_4_k_cu_cbff53e0_28134cute7productE)
_ZN39_INTERNAL_c0c447d7_4_k_cu_cbff53e0_28134cute7productE:
	.zero		1
	.type		_ZN39_INTERNAL_c0c447d7_4_k_cu_cbff53e0_28134cuda3std3__45__cpo3endE,@object
	.size		_ZN39_INTERNAL_c0c447d7_4_k_cu_cbff53e0_28134cuda3std3__45__cpo3endE,(_ZN39_INTERNAL_c0c447d7_4_k_cu_cbff53e0_28134cuda3std3__419piecewise_constructE - _ZN39_INTERNAL_c0c447d7_4_k_cu_cbff53e0_28134cuda3std3__45__cpo3endE)
_ZN39_INTERNAL_c0c447d7_4_k_cu_cbff53e0_28134cuda3std3__45__cpo3endE:
	.zero		1
	.type		_ZN39_INTERNAL_c0c447d7_4_k_cu_cbff53e0_28134cuda3std3__419piecewise_constructE,@object
	.size		_ZN39_INTERNAL_c0c447d7_4_k_cu_cbff53e0_28134cuda3std3__419piecewise_constructE,(_ZN39_INTERNAL_c0c447d7_4_k_cu_cbff53e0_28134cuda3std3__45__cpo4cendE - _ZN39_INTERNAL_c0c447d7_4_k_cu_cbff53e0_28134cuda3std3__419piecewise_constructE)
_ZN39_INTERNAL_c0c447d7_4_k_cu_cbff53e0_28134cuda3std3__419piecewise_constructE:
	.zero		1
	.type		_ZN39_INTERNAL_c0c447d7_4_k_cu_cbff53e0_28134cuda3std3__45__cpo4cendE,@object
	.size		_ZN39_INTERNAL_c0c447d7_4_k_cu_cbff53e0_28134cuda3std3__45__cpo4cendE,(_ZN39_INTERNAL_c0c447d7_4_k_cu_cbff53e0_28134cuda3std6ranges3__45__cpo4swapE - _ZN39_INTERNAL_c0c447d7_4_k_cu_cbff53e0_28134cuda3std3__45__cpo4cendE)
_ZN39_INTERNAL_c0c447d7_4_k_cu_cbff53e0_28134cuda3std3__45__cpo4cendE:
	.zero		1
	.type		_ZN39_INTERNAL_c0c447d7_4_k_cu_cbff53e0_28134cuda3std6ranges3__45__cpo4swapE,@object
	.size		_ZN39_INTERNAL_c0c447d7_4_k_cu_cbff53e0_28134cuda3std6ranges3__45__cpo4swapE,(.L_10 - _ZN39_INTERNAL_c0c447d7_4_k_cu_cbff53e0_28134cuda3std6ranges3__45__cpo4swapE)
_ZN39_INTERNAL_c0c447d7_4_k_cu_cbff53e0_28134cuda3std6ranges3__45__cpo4swapE:
	.zero		1
.L_10:


//--------------------- .nv.constant0._ZN7cutlass13device_kernelINS_4gemm6kernel13GemmUniversalIN4cute5tupleIJiiiiEEENS1_10collective13CollectiveMmaINS1_41MainloopSm100TmaUmmaWarpSpecializedSparseILi5ELi2ELi2ENS5_IJNS4_1CILi1EEESB_SB_EEEEENS5_IJNSA_ILi128EEENSA_ILi64EEESE_EEENS_6half_tENS5_IJNS4_6LayoutINS5_IJiNS5_IJNSA_ILi2EEEiEEEiEEENS5_IJlNS5_IJSB_SJ_EEElEEEEENSI_INS5_IJNS5_IJNS5_IJNSA_ILi8EEESJ_SP_EEEiEEENS5_IJNS5_IJNSA_ILi16EEESJ_NSA_ILi4EEEEEEiEEEiEEENS5_IJNS5_IJNS5_IJSE_SS_NSA_ILi2048EEEEEENSA_ILi16384EEEEEENS5_IJNS5_IJSB_NSA_ILi1024EEENSA_ILi32EEEEEElEEElEEEEEEEESH_NS5_IJlSB_lEEENS4_8TiledMMAINS4_8MMA_AtomIJNS4_27SM100_MMA_F16BF16_SS_SPARSEISH_SH_fLi128ELi64ELNS4_4UMMA5MajorE0ELS1D_0ELNS1C_7ScaleInE0ELS1E_0EEEEEENSI_ISC_NS5_IJNSA_ILi0EEES1H_S1H_EEEEENS5_IJNS4_10UnderscoreES1K_S1K_EEEEENS4_13SM90_TMA_LOADENS4_14ComposedLayoutINS4_7SwizzleILi3ELi4ELi3EEENS4_25smem_sparse_ptr_flag_bitsILi2ELi16EEENSI_INS5_IJNS5_IJSB_SP_EEENS5_IJSJ_SF_EEEEEENS5_IJNS5_IJS1H_SE_EEESM_EEEEEEEvNS4_8identityES1N_NS1O_IS1Q_NS4_18smem_ptr_flag_bitsILi16EEENSI_INS5_IJSP_SF_EEENS5_IJSF_SB_EEEEEEEvS20_EENS_8epilogue10collective18CollectiveEpilogueINS28_23Sm100TmaWarpSpecializedILi4ELi2ELi16ELb1ELb0EEEJSG_NS5_IJNSI_ISE_SB_EENSI_ISS_SB_EEEEEfNS5_IJSB_llEEEfS2G_NS28_6fusion15FusionCallbacksIS2C_NS2H_17LinearCombinationIffffLNS_15FloatRoundStyleE2EEESG_S2F_JEEENS4_5SM1004TMEM4LOAD26SM100_TMEM_LOAD_32dp32b16xES1N_NS1O_INS1P_ILi2ELi5ELi2EEENS21_ILi32EEENSI_INS5_IJS12_ST_EEENS5_IJSB_S12_EEEEEEENS4_39AutoVectorizingCopyWithAssumedAlignmentILi128EEENS4_14SM90_TMA_STOREES2W_S2Y_S2Y_EEEvvEEEEvNT_6ParamsE --------------------------
	.section	.nv.constant0._ZN7cutlass13device_kernelINS_4gemm6kernel13GemmUniversalIN4cute5tupleIJiiiiEEENS1_10collective13CollectiveMmaINS1_41MainloopSm100TmaUmmaWarpSpecializedSparseILi5ELi2ELi2ENS5_IJNS4_1CILi1EEESB_SB_EEEEENS5_IJNSA_ILi128EEENSA_ILi64EEESE_EEENS_6half_tENS5_IJNS4_6LayoutINS5_IJiNS5_IJNSA_ILi2EEEiEEEiEEENS5_IJlNS5_IJSB_SJ_EEElEEEEENSI_INS5_IJNS5_IJNS5_IJNSA_ILi8EEESJ_SP_EEEiEEENS5_IJNS5_IJNSA_ILi16EEESJ_NSA_ILi4EEEEEEiEEEiEEENS5_IJNS5_IJNS5_IJSE_SS_NSA_ILi2048EEEEEENSA_ILi16384EEEEEENS5_IJNS5_IJSB_NSA_ILi1024EEENSA_ILi32EEEEEElEEElEEEEEEEESH_NS5_IJlSB_lEEENS4_8TiledMMAINS4_8MMA_AtomIJNS4_27SM100_MMA_F16BF16_SS_SPARSEISH_SH_fLi128ELi64ELNS4_4UMMA5MajorE0ELS1D_0ELNS1C_7ScaleInE0ELS1E_0EEEEEENSI_ISC_NS5_IJNSA_ILi0EEES1H_S1H_EEEEENS5_IJNS4_10UnderscoreES1K_S1K_EEEEENS4_13SM90_TMA_LOADENS4_14ComposedLayoutINS4_7SwizzleILi3ELi4ELi3EEENS4_25smem_sparse_ptr_flag_bitsILi2ELi16EEENSI_INS5_IJNS5_IJSB_SP_EEENS5_IJSJ_SF_EEEEEENS5_IJNS5_IJS1H_SE_EEESM_EEEEEEEvNS4_8identityES1N_NS1O_IS1Q_NS4_18smem_ptr_flag_bitsILi16EEENSI_INS5_IJSP_SF_EEENS5_IJSF_SB_EEEEEEEvS20_EENS_8epilogue10collective18CollectiveEpilogueINS28_23Sm100TmaWarpSpecializedILi4ELi2ELi16ELb1ELb0EEEJSG_NS5_IJNSI_ISE_SB_EENSI_ISS_SB_EEEEEfNS5_IJSB_llEEEfS2G_NS28_6fusion15FusionCallbacksIS2C_NS2H_17LinearCombinationIffffLNS_15FloatRoundStyleE2EEESG_S2F_JEEENS4_5SM1004TMEM4LOAD26SM100_TMEM_LOAD_32dp32b16xES1N_NS1O_INS1P_ILi2ELi5ELi2EEENS21_ILi32EEENSI_INS5_IJS12_ST_EEENS5_IJSB_S12_EEEEEEENS4_39AutoVectorizingCopyWithAssumedAlignmentILi128EEENS4_14SM90_TMA_STOREES2W_S2Y_S2Y_EEEvvEEEEvNT_6ParamsE,"a",@progbits
	.sectionflags	@""
	.align	4
.nv.constant0._ZN7cutlass13device_kernelINS_4gemm6kernel13GemmUniversalIN4cute5tupleIJiiiiEEENS1_10collective13CollectiveMmaINS1_41MainloopSm100TmaUmmaWarpSpecializedSparseILi5ELi2ELi2ENS5_IJNS4_1CILi1EEESB_SB_EEEEENS5_IJNSA_ILi128EEENSA_ILi64EEESE_EEENS_6half_tENS5_IJNS4_6LayoutINS5_IJiNS5_IJNSA_ILi2EEEiEEEiEEENS5_IJlNS5_IJSB_SJ_EEElEEEEENSI_INS5_IJNS5_IJNS5_IJNSA_ILi8EEESJ_SP_EEEiEEENS5_IJNS5_IJNSA_ILi16EEESJ_NSA_ILi4EEEEEEiEEEiEEENS5_IJNS5_IJNS5_IJSE_SS_NSA_ILi2048EEEEEENSA_ILi16384EEEEEENS5_IJNS5_IJSB_NSA_ILi1024EEENSA_ILi32EEEEEElEEElEEEEEEEESH_NS5_IJlSB_lEEENS4_8TiledMMAINS4_8MMA_AtomIJNS4_27SM100_MMA_F16BF16_SS_SPARSEISH_SH_fLi128ELi64ELNS4_4UMMA5MajorE0ELS1D_0ELNS1C_7ScaleInE0ELS1E_0EEEEEENSI_ISC_NS5_IJNSA_ILi0EEES1H_S1H_EEEEENS5_IJNS4_10UnderscoreES1K_S1K_EEEEENS4_13SM90_TMA_LOADENS4_14ComposedLayoutINS4_7SwizzleILi3ELi4ELi3EEENS4_25smem_sparse_ptr_flag_bitsILi2ELi16EEENSI_INS5_IJNS5_IJSB_SP_EEENS5_IJSJ_SF_EEEEEENS5_IJNS5_IJS1H_SE_EEESM_EEEEEEEvNS4_8identityES1N_NS1O_IS1Q_NS4_18smem_ptr_flag_bitsILi16EEENSI_INS5_IJSP_SF_EEENS5_IJSF_SB_EEEEEEEvS20_EENS_8epilogue10collective18CollectiveEpilogueINS28_23Sm100TmaWarpSpecializedILi4ELi2ELi16ELb1ELb0EEEJSG_NS5_IJNSI_ISE_SB_EENSI_ISS_SB_EEEEEfNS5_IJSB_llEEEfS2G_NS28_6fusion15FusionCallbacksIS2C_NS2H_17LinearCombinationIffffLNS_15FloatRoundStyleE2EEESG_S2F_JEEENS4_5SM1004TMEM4LOAD26SM100_TMEM_LOAD_32dp32b16xES1N_NS1O_INS1P_ILi2ELi5ELi2EEENS21_ILi32EEENSI_INS5_IJS12_ST_EEENS5_IJSB_S12_EEEEEEENS4_39AutoVectorizingCopyWithAssumedAlignmentILi128EEENS4_14SM90_TMA_STOREES2W_S2Y_S2Y_EEEvvEEEEvNT_6ParamsE:
	.zero		3456


//--------------------- SYMBOLS --------------------------

	.type		.nv.reservedSmem.offset0,@object
	.size		.nv.reservedSmem.offset0,0x4
	.type		.nv.reservedSmem.cap,@object
	.size		.nv.reservedSmem.cap,0x4
	.type		__assertfail,@function
